//
// Generated by NVIDIA NVVM Compiler
//
// Compiler Build ID: CL-36424714
// Cuda compilation tools, release 13.0, V13.0.88
// Based on NVVM 20.0.0
//

.version 9.0
.target sm_100
.address_size 64

	// .globl	_Z19vectorScalarProductPffm
// _ZZ4gemvPfS_S_mE12temp_storage has been demoted
// _ZZ16gemv_row_blockedPfS_S_mmE12temp_storage has been demoted
// _ZZ18gemv_row_blocked_dPdS_S_mmE12temp_storage has been demoted
.global .align 1 .b8 _ZN34_INTERNAL_f0f84e28_4_k_cu_715b702c4cuda3std3__45__cpo5beginE[1];
.global .align 1 .b8 _ZN34_INTERNAL_f0f84e28_4_k_cu_715b702c4cuda3std3__45__cpo3endE[1];
.global .align 1 .b8 _ZN34_INTERNAL_f0f84e28_4_k_cu_715b702c4cuda3std3__45__cpo6cbeginE[1];
.global .align 1 .b8 _ZN34_INTERNAL_f0f84e28_4_k_cu_715b702c4cuda3std3__45__cpo4cendE[1];
.global .align 1 .b8 _ZN34_INTERNAL_f0f84e28_4_k_cu_715b702c4cuda3std3__45__cpo6rbeginE[1];
.global .align 1 .b8 _ZN34_INTERNAL_f0f84e28_4_k_cu_715b702c4cuda3std3__45__cpo4rendE[1];
.global .align 1 .b8 _ZN34_INTERNAL_f0f84e28_4_k_cu_715b702c4cuda3std3__45__cpo7crbeginE[1];
.global .align 1 .b8 _ZN34_INTERNAL_f0f84e28_4_k_cu_715b702c4cuda3std3__45__cpo5crendE[1];
.global .align 1 .b8 _ZN34_INTERNAL_f0f84e28_4_k_cu_715b702c4cuda3std3__436_GLOBAL__N__f0f84e28_4_k_cu_715b702c6ignoreE[1];
.global .align 1 .b8 _ZN34_INTERNAL_f0f84e28_4_k_cu_715b702c4cuda3std3__419piecewise_constructE[1];
.global .align 1 .b8 _ZN34_INTERNAL_f0f84e28_4_k_cu_715b702c4cuda3std3__48in_placeE[1];
.global .align 1 .b8 _ZN34_INTERNAL_f0f84e28_4_k_cu_715b702c4cuda3std3__420unreachable_sentinelE[1];
.global .align 1 .b8 _ZN34_INTERNAL_f0f84e28_4_k_cu_715b702c4cuda3std3__47nulloptE[1];
.global .align 1 .b8 _ZN34_INTERNAL_f0f84e28_4_k_cu_715b702c4cuda3std3__48unexpectE[1];
.global .align 1 .b8 _ZN34_INTERNAL_f0f84e28_4_k_cu_715b702c4cuda3std6ranges3__45__cpo4swapE[1];
.global .align 1 .b8 _ZN34_INTERNAL_f0f84e28_4_k_cu_715b702c4cuda3std6ranges3__45__cpo9iter_moveE[1];
.global .align 1 .b8 _ZN34_INTERNAL_f0f84e28_4_k_cu_715b702c4cuda3std6ranges3__45__cpo5beginE[1];
.global .align 1 .b8 _ZN34_INTERNAL_f0f84e28_4_k_cu_715b702c4cuda3std6ranges3__45__cpo3endE[1];
.global .align 1 .b8 _ZN34_INTERNAL_f0f84e28_4_k_cu_715b702c4cuda3std6ranges3__45__cpo6cbeginE[1];
.global .align 1 .b8 _ZN34_INTERNAL_f0f84e28_4_k_cu_715b702c4cuda3std6ranges3__45__cpo4cendE[1];
.global .align 1 .b8 _ZN34_INTERNAL_f0f84e28_4_k_cu_715b702c4cuda3std6ranges3__45__cpo7advanceE[1];
.global .align 1 .b8 _ZN34_INTERNAL_f0f84e28_4_k_cu_715b702c4cuda3std6ranges3__45__cpo9iter_swapE[1];
.global .align 1 .b8 _ZN34_INTERNAL_f0f84e28_4_k_cu_715b702c4cuda3std6ranges3__45__cpo4nextE[1];
.global .align 1 .b8 _ZN34_INTERNAL_f0f84e28_4_k_cu_715b702c4cuda3std6ranges3__45__cpo4prevE[1];
.global .align 1 .b8 _ZN34_INTERNAL_f0f84e28_4_k_cu_715b702c4cuda3std6ranges3__45__cpo4dataE[1];
.global .align 1 .b8 _ZN34_INTERNAL_f0f84e28_4_k_cu_715b702c4cuda3std6ranges3__45__cpo5cdataE[1];
.global .align 1 .b8 _ZN34_INTERNAL_f0f84e28_4_k_cu_715b702c4cuda3std6ranges3__45__cpo4sizeE[1];
.global .align 1 .b8 _ZN34_INTERNAL_f0f84e28_4_k_cu_715b702c4cuda3std6ranges3__45__cpo5ssizeE[1];
.global .align 1 .b8 _ZN34_INTERNAL_f0f84e28_4_k_cu_715b702c4cuda3std6ranges3__45__cpo8distanceE[1];
.global .align 1 .b8 _ZN34_INTERNAL_f0f84e28_4_k_cu_715b702c6thrust24THRUST_300001_SM_1000_NS6system6detail10sequential3seqE[1];
.global .align 1 .b8 _ZN34_INTERNAL_f0f84e28_4_k_cu_715b702c6thrust24THRUST_300001_SM_1000_NS12placeholders2_1E[1];
.global .align 1 .b8 _ZN34_INTERNAL_f0f84e28_4_k_cu_715b702c6thrust24THRUST_300001_SM_1000_NS12placeholders2_2E[1];
.global .align 1 .b8 _ZN34_INTERNAL_f0f84e28_4_k_cu_715b702c6thrust24THRUST_300001_SM_1000_NS12placeholders2_3E[1];
.global .align 1 .b8 _ZN34_INTERNAL_f0f84e28_4_k_cu_715b702c6thrust24THRUST_300001_SM_1000_NS12placeholders2_4E[1];
.global .align 1 .b8 _ZN34_INTERNAL_f0f84e28_4_k_cu_715b702c6thrust24THRUST_300001_SM_1000_NS12placeholders2_5E[1];
.global .align 1 .b8 _ZN34_INTERNAL_f0f84e28_4_k_cu_715b702c6thrust24THRUST_300001_SM_1000_NS12placeholders2_6E[1];
.global .align 1 .b8 _ZN34_INTERNAL_f0f84e28_4_k_cu_715b702c6thrust24THRUST_300001_SM_1000_NS12placeholders2_7E[1];
.global .align 1 .b8 _ZN34_INTERNAL_f0f84e28_4_k_cu_715b702c6thrust24THRUST_300001_SM_1000_NS12placeholders2_8E[1];
.global .align 1 .b8 _ZN34_INTERNAL_f0f84e28_4_k_cu_715b702c6thrust24THRUST_300001_SM_1000_NS12placeholders2_9E[1];
.global .align 1 .b8 _ZN34_INTERNAL_f0f84e28_4_k_cu_715b702c6thrust24THRUST_300001_SM_1000_NS12placeholders3_10E[1];

.visible .entry _Z19vectorScalarProductPffm(
	.param .u64 .ptr .align 1 _Z19vectorScalarProductPffm_param_0,
	.param .f32 _Z19vectorScalarProductPffm_param_1,
	.param .u64 _Z19vectorScalarProductPffm_param_2
)
{
	.reg .pred 	%p<2>;
	.reg .b32 	%r<5>;
	.reg .b32 	%f<4>;
	.reg .b64 	%rd<7>;

	ld.param.u64 	%rd2, [_Z19vectorScalarProductPffm_param_0];
	ld.param.f32 	%f1, [_Z19vectorScalarProductPffm_param_1];
	ld.param.u64 	%rd3, [_Z19vectorScalarProductPffm_param_2];
	mov.u32 	%r1, %tid.x;
	mov.u32 	%r2, %ctaid.x;
	mov.u32 	%r3, %ntid.x;
	mad.lo.s32 	%r4, %r2, %r3, %r1;
	cvt.u64.u32 	%rd1, %r4;
	setp.le.u64 	%p1, %rd3, %rd1;
	@%p1 bra 	$L__BB0_2;
	cvta.to.global.u64 	%rd4, %rd2;
	shl.b64 	%rd5, %rd1, 2;
	add.s64 	%rd6, %rd4, %rd5;
	ld.global.f32 	%f2, [%rd6];
	mul.f32 	%f3, %f1, %f2;
	st.global.f32 	[%rd6], %f3;
$L__BB0_2:
	ret;

}
	// .globl	_Z4gemvPfS_S_m
.visible .entry _Z4gemvPfS_S_m(
	.param .u64 .ptr .align 1 _Z4gemvPfS_S_m_param_0,
	.param .u64 .ptr .align 1 _Z4gemvPfS_S_m_param_1,
	.param .u64 .ptr .align 1 _Z4gemvPfS_S_m_param_2,
	.param .u64 _Z4gemvPfS_S_m_param_3
)
{
	.reg .pred 	%p<25>;
	.reg .b32 	%r<101>;
	.reg .b32 	%f<159>;
	.reg .b64 	%rd<66>;
	// demoted variable
	.shared .align 4 .b8 _ZZ4gemvPfS_S_mE12temp_storage[44];
	ld.param.u64 	%rd32, [_Z4gemvPfS_S_m_param_0];
	ld.param.u64 	%rd33, [_Z4gemvPfS_S_m_param_1];
	ld.param.u64 	%rd35, [_Z4gemvPfS_S_m_param_2];
	ld.param.u64 	%rd34, [_Z4gemvPfS_S_m_param_3];
	cvta.to.global.u64 	%rd1, %rd35;
	mov.u32 	%r1, %tid.x;
	mov.u32 	%r5, %ctaid.x;
	mov.u32 	%r6, %ntid.x;
	mad.lo.s32 	%r7, %r5, %r6, %r1;
	cvt.u64.u32 	%rd2, %r7;
	mul.lo.s64 	%rd36, %rd34, %rd34;
	setp.le.u64 	%p1, %rd36, %rd2;
	@%p1 bra 	$L__BB1_36;
	cvt.u32.u64 	%r8, %rd2;
	cvta.to.global.u64 	%rd37, %rd32;
	and.b32  	%r2, %r8, -256;
	shl.b64 	%rd38, %rd2, 2;
	add.s64 	%rd39, %rd37, %rd38;
	ld.global.f32 	%f1, [%rd39];
	and.b64  	%rd40, %rd34, -4294967296;
	setp.ne.s64 	%p2, %rd40, 0;
	@%p2 bra 	$L__BB1_3;
	cvt.u32.u64 	%r9, %rd34;
	div.u32 	%r11, %r8, %r9;
	mul.lo.s32 	%r12, %r11, %r9;
	sub.s32 	%r13, %r8, %r12;
	cvt.u64.u32 	%rd56, %r11;
	cvt.u64.u32 	%rd57, %r13;
	bra.uni 	$L__BB1_4;
$L__BB1_3:
	div.u64 	%rd56, %rd2, %rd34;
	mul.lo.s64 	%rd41, %rd56, %rd34;
	sub.s64 	%rd57, %rd2, %rd41;
$L__BB1_4:
	cvta.to.global.u64 	%rd42, %rd33;
	shl.b64 	%rd43, %rd57, 2;
	add.s64 	%rd44, %rd42, %rd43;
	ld.global.f32 	%f8, [%rd44];
	mul.f32 	%f2, %f1, %f8;
	cvt.u64.u32 	%rd9, %r2;
	setp.ne.s64 	%p3, %rd40, 0;
	@%p3 bra 	$L__BB1_6;
	cvt.u32.u64 	%r14, %rd34;
	cvt.u32.u64 	%r15, %rd9;
	div.u32 	%r16, %r15, %r14;
	cvt.u64.u32 	%rd62, %r16;
	bra.uni 	$L__BB1_7;
$L__BB1_6:
	div.u64 	%rd62, %rd9, %rd34;
$L__BB1_7:
	add.s32 	%r17, %r2, 255;
	cvt.u64.u32 	%rd13, %r17;
	setp.ne.s64 	%p4, %rd40, 0;
	@%p4 bra 	$L__BB1_9;
	cvt.u32.u64 	%r18, %rd34;
	cvt.u32.u64 	%r19, %rd13;
	div.u32 	%r20, %r19, %r18;
	cvt.u64.u32 	%rd59, %r20;
	bra.uni 	$L__BB1_10;
$L__BB1_9:
	div.u64 	%rd59, %rd13, %rd34;
$L__BB1_10:
	setp.lt.u64 	%p5, %rd59, %rd62;
	@%p5 bra 	$L__BB1_36;
	// begin inline asm
	mov.u32 %r21, %laneid;
	// end inline asm
	shr.u32 	%r22, %r1, 3;
	and.b32  	%r23, %r22, 124;
	mov.u32 	%r24, _ZZ4gemvPfS_S_mE12temp_storage;
	add.s32 	%r25, %r24, %r23;
	add.s32 	%r4, %r25, 8;
	sub.s64 	%rd47, %rd59, %rd62;
	add.s64 	%rd48, %rd47, 1;
	and.b64  	%rd60, %rd48, 3;
	setp.eq.s64 	%p6, %rd60, 0;
	@%p6 bra 	$L__BB1_17;
$L__BB1_12:
	.pragma "nounroll";
	setp.ne.s32 	%p7, %r21, 0;
	setp.eq.s64 	%p8, %rd62, %rd56;
	selp.f32 	%f11, %f2, 0f00000000, %p8;
	mov.b32 	%r26, 1;
	mov.b32 	%r39, 31;
	mov.b32 	%r40, -1;
	// begin inline asm
	{  .reg .f32 r0;  .reg .pred p;  shfl.sync.down.b32 r0|p, %f11, %r26, %r39, %r40;  @p add.f32 r0, r0, %f11;  mov.f32 %f9, r0;}
	// end inline asm
	mov.b32 	%r29, 2;
	// begin inline asm
	{  .reg .f32 r0;  .reg .pred p;  shfl.sync.down.b32 r0|p, %f9, %r29, %r39, %r40;  @p add.f32 r0, r0, %f9;  mov.f32 %f12, r0;}
	// end inline asm
	mov.b32 	%r32, 4;
	// begin inline asm
	{  .reg .f32 r0;  .reg .pred p;  shfl.sync.down.b32 r0|p, %f12, %r32, %r39, %r40;  @p add.f32 r0, r0, %f12;  mov.f32 %f15, r0;}
	// end inline asm
	mov.b32 	%r35, 8;
	// begin inline asm
	{  .reg .f32 r0;  .reg .pred p;  shfl.sync.down.b32 r0|p, %f15, %r35, %r39, %r40;  @p add.f32 r0, r0, %f15;  mov.f32 %f18, r0;}
	// end inline asm
	mov.b32 	%r38, 16;
	// begin inline asm
	{  .reg .f32 r0;  .reg .pred p;  shfl.sync.down.b32 r0|p, %f18, %r38, %r39, %r40;  @p add.f32 r0, r0, %f18;  mov.f32 %f21, r0;}
	// end inline asm
	@%p7 bra 	$L__BB1_14;
	st.shared.f32 	[%r4], %f21;
$L__BB1_14:
	setp.ne.s32 	%p9, %r1, 0;
	bar.sync 	0;
	@%p9 bra 	$L__BB1_16;
	ld.shared.f32 	%f24, [_ZZ4gemvPfS_S_mE12temp_storage+12];
	add.f32 	%f25, %f21, %f24;
	ld.shared.f32 	%f26, [_ZZ4gemvPfS_S_mE12temp_storage+16];
	add.f32 	%f27, %f25, %f26;
	ld.shared.f32 	%f28, [_ZZ4gemvPfS_S_mE12temp_storage+20];
	add.f32 	%f29, %f27, %f28;
	ld.shared.f32 	%f30, [_ZZ4gemvPfS_S_mE12temp_storage+24];
	add.f32 	%f31, %f29, %f30;
	ld.shared.f32 	%f32, [_ZZ4gemvPfS_S_mE12temp_storage+28];
	add.f32 	%f33, %f31, %f32;
	ld.shared.f32 	%f34, [_ZZ4gemvPfS_S_mE12temp_storage+32];
	add.f32 	%f35, %f33, %f34;
	ld.shared.f32 	%f36, [_ZZ4gemvPfS_S_mE12temp_storage+36];
	add.f32 	%f37, %f35, %f36;
	shl.b64 	%rd49, %rd62, 2;
	add.s64 	%rd50, %rd1, %rd49;
	atom.global.add.f32 	%f38, [%rd50], %f37;
$L__BB1_16:
	add.s64 	%rd62, %rd62, 1;
	add.s64 	%rd60, %rd60, -1;
	setp.ne.s64 	%p10, %rd60, 0;
	@%p10 bra 	$L__BB1_12;
$L__BB1_17:
	setp.lt.u64 	%p11, %rd47, 3;
	@%p11 bra 	$L__BB1_36;
	shl.b64 	%rd52, %rd62, 2;
	add.s64 	%rd53, %rd52, %rd1;
	add.s64 	%rd64, %rd53, 8;
	sub.s64 	%rd63, %rd56, %rd62;
$L__BB1_19:
	setp.ne.s32 	%p12, %r21, 0;
	setp.eq.s64 	%p13, %rd63, 0;
	selp.f32 	%f41, %f2, 0f00000000, %p13;
	mov.b32 	%r41, 1;
	mov.b32 	%r54, 31;
	mov.b32 	%r55, -1;
	// begin inline asm
	{  .reg .f32 r0;  .reg .pred p;  shfl.sync.down.b32 r0|p, %f41, %r41, %r54, %r55;  @p add.f32 r0, r0, %f41;  mov.f32 %f39, r0;}
	// end inline asm
	mov.b32 	%r44, 2;
	// begin inline asm
	{  .reg .f32 r0;  .reg .pred p;  shfl.sync.down.b32 r0|p, %f39, %r44, %r54, %r55;  @p add.f32 r0, r0, %f39;  mov.f32 %f42, r0;}
	// end inline asm
	mov.b32 	%r47, 4;
	// begin inline asm
	{  .reg .f32 r0;  .reg .pred p;  shfl.sync.down.b32 r0|p, %f42, %r47, %r54, %r55;  @p add.f32 r0, r0, %f42;  mov.f32 %f45, r0;}
	// end inline asm
	mov.b32 	%r50, 8;
	// begin inline asm
	{  .reg .f32 r0;  .reg .pred p;  shfl.sync.down.b32 r0|p, %f45, %r50, %r54, %r55;  @p add.f32 r0, r0, %f45;  mov.f32 %f48, r0;}
	// end inline asm
	mov.b32 	%r53, 16;
	// begin inline asm
	{  .reg .f32 r0;  .reg .pred p;  shfl.sync.down.b32 r0|p, %f48, %r53, %r54, %r55;  @p add.f32 r0, r0, %f48;  mov.f32 %f51, r0;}
	// end inline asm
	@%p12 bra 	$L__BB1_21;
	st.shared.f32 	[%r4], %f51;
$L__BB1_21:
	setp.ne.s32 	%p14, %r1, 0;
	bar.sync 	0;
	@%p14 bra 	$L__BB1_23;
	ld.shared.f32 	%f54, [_ZZ4gemvPfS_S_mE12temp_storage+12];
	add.f32 	%f55, %f51, %f54;
	ld.shared.f32 	%f56, [_ZZ4gemvPfS_S_mE12temp_storage+16];
	add.f32 	%f57, %f55, %f56;
	ld.shared.f32 	%f58, [_ZZ4gemvPfS_S_mE12temp_storage+20];
	add.f32 	%f59, %f57, %f58;
	ld.shared.f32 	%f60, [_ZZ4gemvPfS_S_mE12temp_storage+24];
	add.f32 	%f61, %f59, %f60;
	ld.shared.f32 	%f62, [_ZZ4gemvPfS_S_mE12temp_storage+28];
	add.f32 	%f63, %f61, %f62;
	ld.shared.f32 	%f64, [_ZZ4gemvPfS_S_mE12temp_storage+32];
	add.f32 	%f65, %f63, %f64;
	ld.shared.f32 	%f66, [_ZZ4gemvPfS_S_mE12temp_storage+36];
	add.f32 	%f67, %f65, %f66;
	atom.global.add.f32 	%f68, [%rd64+-8], %f67;
$L__BB1_23:
	setp.ne.s32 	%p15, %r21, 0;
	add.s64 	%rd54, %rd62, 1;
	setp.eq.s64 	%p16, %rd56, %rd54;
	selp.f32 	%f71, %f2, 0f00000000, %p16;
	mov.b32 	%r56, 1;
	mov.b32 	%r69, 31;
	mov.b32 	%r70, -1;
	// begin inline asm
	{  .reg .f32 r0;  .reg .pred p;  shfl.sync.down.b32 r0|p, %f71, %r56, %r69, %r70;  @p add.f32 r0, r0, %f71;  mov.f32 %f69, r0;}
	// end inline asm
	mov.b32 	%r59, 2;
	// begin inline asm
	{  .reg .f32 r0;  .reg .pred p;  shfl.sync.down.b32 r0|p, %f69, %r59, %r69, %r70;  @p add.f32 r0, r0, %f69;  mov.f32 %f72, r0;}
	// end inline asm
	mov.b32 	%r62, 4;
	// begin inline asm
	{  .reg .f32 r0;  .reg .pred p;  shfl.sync.down.b32 r0|p, %f72, %r62, %r69, %r70;  @p add.f32 r0, r0, %f72;  mov.f32 %f75, r0;}
	// end inline asm
	mov.b32 	%r65, 8;
	// begin inline asm
	{  .reg .f32 r0;  .reg .pred p;  shfl.sync.down.b32 r0|p, %f75, %r65, %r69, %r70;  @p add.f32 r0, r0, %f75;  mov.f32 %f78, r0;}
	// end inline asm
	mov.b32 	%r68, 16;
	// begin inline asm
	{  .reg .f32 r0;  .reg .pred p;  shfl.sync.down.b32 r0|p, %f78, %r68, %r69, %r70;  @p add.f32 r0, r0, %f78;  mov.f32 %f81, r0;}
	// end inline asm
	@%p15 bra 	$L__BB1_25;
	st.shared.f32 	[%r4], %f81;
$L__BB1_25:
	setp.ne.s32 	%p17, %r1, 0;
	bar.sync 	0;
	@%p17 bra 	$L__BB1_27;
	ld.shared.f32 	%f84, [_ZZ4gemvPfS_S_mE12temp_storage+12];
	add.f32 	%f85, %f81, %f84;
	ld.shared.f32 	%f86, [_ZZ4gemvPfS_S_mE12temp_storage+16];
	add.f32 	%f87, %f85, %f86;
	ld.shared.f32 	%f88, [_ZZ4gemvPfS_S_mE12temp_storage+20];
	add.f32 	%f89, %f87, %f88;
	ld.shared.f32 	%f90, [_ZZ4gemvPfS_S_mE12temp_storage+24];
	add.f32 	%f91, %f89, %f90;
	ld.shared.f32 	%f92, [_ZZ4gemvPfS_S_mE12temp_storage+28];
	add.f32 	%f93, %f91, %f92;
	ld.shared.f32 	%f94, [_ZZ4gemvPfS_S_mE12temp_storage+32];
	add.f32 	%f95, %f93, %f94;
	ld.shared.f32 	%f96, [_ZZ4gemvPfS_S_mE12temp_storage+36];
	add.f32 	%f97, %f95, %f96;
	atom.global.add.f32 	%f98, [%rd64+-4], %f97;
$L__BB1_27:
	setp.ne.s32 	%p18, %r21, 0;
	add.s64 	%rd55, %rd62, 2;
	setp.eq.s64 	%p19, %rd56, %rd55;
	selp.f32 	%f101, %f2, 0f00000000, %p19;
	mov.b32 	%r71, 1;
	mov.b32 	%r84, 31;
	mov.b32 	%r85, -1;
	// begin inline asm
	{  .reg .f32 r0;  .reg .pred p;  shfl.sync.down.b32 r0|p, %f101, %r71, %r84, %r85;  @p add.f32 r0, r0, %f101;  mov.f32 %f99, r0;}
	// end inline asm
	mov.b32 	%r74, 2;
	// begin inline asm
	{  .reg .f32 r0;  .reg .pred p;  shfl.sync.down.b32 r0|p, %f99, %r74, %r84, %r85;  @p add.f32 r0, r0, %f99;  mov.f32 %f102, r0;}
	// end inline asm
	mov.b32 	%r77, 4;
	// begin inline asm
	{  .reg .f32 r0;  .reg .pred p;  shfl.sync.down.b32 r0|p, %f102, %r77, %r84, %r85;  @p add.f32 r0, r0, %f102;  mov.f32 %f105, r0;}
	// end inline asm
	mov.b32 	%r80, 8;
	// begin inline asm
	{  .reg .f32 r0;  .reg .pred p;  shfl.sync.down.b32 r0|p, %f105, %r80, %r84, %r85;  @p add.f32 r0, r0, %f105;  mov.f32 %f108, r0;}
	// end inline asm
	mov.b32 	%r83, 16;
	// begin inline asm
	{  .reg .f32 r0;  .reg .pred p;  shfl.sync.down.b32 r0|p, %f108, %r83, %r84, %r85;  @p add.f32 r0, r0, %f108;  mov.f32 %f111, r0;}
	// end inline asm
	@%p18 bra 	$L__BB1_29;
	st.shared.f32 	[%r4], %f111;
$L__BB1_29:
	setp.ne.s32 	%p20, %r1, 0;
	bar.sync 	0;
	@%p20 bra 	$L__BB1_31;
	ld.shared.f32 	%f114, [_ZZ4gemvPfS_S_mE12temp_storage+12];
	add.f32 	%f115, %f111, %f114;
	ld.shared.f32 	%f116, [_ZZ4gemvPfS_S_mE12temp_storage+16];
	add.f32 	%f117, %f115, %f116;
	ld.shared.f32 	%f118, [_ZZ4gemvPfS_S_mE12temp_storage+20];
	add.f32 	%f119, %f117, %f118;
	ld.shared.f32 	%f120, [_ZZ4gemvPfS_S_mE12temp_storage+24];
	add.f32 	%f121, %f119, %f120;
	ld.shared.f32 	%f122, [_ZZ4gemvPfS_S_mE12temp_storage+28];
	add.f32 	%f123, %f121, %f122;
	ld.shared.f32 	%f124, [_ZZ4gemvPfS_S_mE12temp_storage+32];
	add.f32 	%f125, %f123, %f124;
	ld.shared.f32 	%f126, [_ZZ4gemvPfS_S_mE12temp_storage+36];
	add.f32 	%f127, %f125, %f126;
	atom.global.add.f32 	%f128, [%rd64], %f127;
$L__BB1_31:
	setp.ne.s32 	%p21, %r21, 0;
	add.s64 	%rd28, %rd62, 3;
	setp.eq.s64 	%p22, %rd56, %rd28;
	selp.f32 	%f131, %f2, 0f00000000, %p22;
	mov.b32 	%r86, 1;
	mov.b32 	%r99, 31;
	mov.b32 	%r100, -1;
	// begin inline asm
	{  .reg .f32 r0;  .reg .pred p;  shfl.sync.down.b32 r0|p, %f131, %r86, %r99, %r100;  @p add.f32 r0, r0, %f131;  mov.f32 %f129, r0;}
	// end inline asm
	mov.b32 	%r89, 2;
	// begin inline asm
	{  .reg .f32 r0;  .reg .pred p;  shfl.sync.down.b32 r0|p, %f129, %r89, %r99, %r100;  @p add.f32 r0, r0, %f129;  mov.f32 %f132, r0;}
	// end inline asm
	mov.b32 	%r92, 4;
	// begin inline asm
	{  .reg .f32 r0;  .reg .pred p;  shfl.sync.down.b32 r0|p, %f132, %r92, %r99, %r100;  @p add.f32 r0, r0, %f132;  mov.f32 %f135, r0;}
	// end inline asm
	mov.b32 	%r95, 8;
	// begin inline asm
	{  .reg .f32 r0;  .reg .pred p;  shfl.sync.down.b32 r0|p, %f135, %r95, %r99, %r100;  @p add.f32 r0, r0, %f135;  mov.f32 %f138, r0;}
	// end inline asm
	mov.b32 	%r98, 16;
	// begin inline asm
	{  .reg .f32 r0;  .reg .pred p;  shfl.sync.down.b32 r0|p, %f138, %r98, %r99, %r100;  @p add.f32 r0, r0, %f138;  mov.f32 %f141, r0;}
	// end inline asm
	@%p21 bra 	$L__BB1_33;
	st.shared.f32 	[%r4], %f141;
$L__BB1_33:
	setp.ne.s32 	%p23, %r1, 0;
	bar.sync 	0;
	@%p23 bra 	$L__BB1_35;
	ld.shared.f32 	%f144, [_ZZ4gemvPfS_S_mE12temp_storage+12];
	add.f32 	%f145, %f141, %f144;
	ld.shared.f32 	%f146, [_ZZ4gemvPfS_S_mE12temp_storage+16];
	add.f32 	%f147, %f145, %f146;
	ld.shared.f32 	%f148, [_ZZ4gemvPfS_S_mE12temp_storage+20];
	add.f32 	%f149, %f147, %f148;
	ld.shared.f32 	%f150, [_ZZ4gemvPfS_S_mE12temp_storage+24];
	add.f32 	%f151, %f149, %f150;
	ld.shared.f32 	%f152, [_ZZ4gemvPfS_S_mE12temp_storage+28];
	add.f32 	%f153, %f151, %f152;
	ld.shared.f32 	%f154, [_ZZ4gemvPfS_S_mE12temp_storage+32];
	add.f32 	%f155, %f153, %f154;
	ld.shared.f32 	%f156, [_ZZ4gemvPfS_S_mE12temp_storage+36];
	add.f32 	%f157, %f155, %f156;
	atom.global.add.f32 	%f158, [%rd64+4], %f157;
$L__BB1_35:
	add.s64 	%rd62, %rd62, 4;
	add.s64 	%rd64, %rd64, 16;
	add.s64 	%rd63, %rd63, -4;
	setp.lt.u64 	%p24, %rd28, %rd59;
	@%p24 bra 	$L__BB1_19;
$L__BB1_36:
	ret;

}
	// .globl	_Z16gemv_row_blockedPfS_S_mm
.visible .entry _Z16gemv_row_blockedPfS_S_mm(
	.param .u64 .ptr .align 1 _Z16gemv_row_blockedPfS_S_mm_param_0,
	.param .u64 .ptr .align 1 _Z16gemv_row_blockedPfS_S_mm_param_1,
	.param .u64 .ptr .align 1 _Z16gemv_row_blockedPfS_S_mm_param_2,
	.param .u64 _Z16gemv_row_blockedPfS_S_mm_param_3,
	.param .u64 _Z16gemv_row_blockedPfS_S_mm_param_4
)
{
	.reg .pred 	%p<6>;
	.reg .b32 	%r<29>;
	.reg .b32 	%f<40>;
	.reg .b64 	%rd<24>;
	// demoted variable
	.shared .align 4 .b8 _ZZ16gemv_row_blockedPfS_S_mmE12temp_storage[44];
	ld.param.u64 	%rd7, [_Z16gemv_row_blockedPfS_S_mm_param_0];
	ld.param.u64 	%rd8, [_Z16gemv_row_blockedPfS_S_mm_param_1];
	ld.param.u64 	%rd9, [_Z16gemv_row_blockedPfS_S_mm_param_2];
	ld.param.u64 	%rd10, [_Z16gemv_row_blockedPfS_S_mm_param_3];
	ld.param.u64 	%rd11, [_Z16gemv_row_blockedPfS_S_mm_param_4];
	mov.u32 	%r1, %tid.x;
	mov.u32 	%r6, %ctaid.x;
	mov.u32 	%r7, %ntid.x;
	mad.lo.s32 	%r2, %r6, %r7, %r1;
	cvt.u64.u32 	%rd12, %r2;
	shl.b64 	%rd13, %rd11, 8;
	setp.le.u64 	%p1, %rd13, %rd12;
	@%p1 bra 	$L__BB2_8;
	shr.u32 	%r3, %r2, 8;
	cvt.u64.u32 	%rd23, %r1;
	setp.le.u64 	%p2, %rd10, %rd23;
	mov.f32 	%f39, 0f00000000;
	@%p2 bra 	$L__BB2_4;
	cvt.u64.u32 	%rd14, %r3;
	mul.lo.s64 	%rd2, %rd10, %rd14;
	cvta.to.global.u64 	%rd3, %rd7;
	cvta.to.global.u64 	%rd4, %rd8;
	mov.f32 	%f39, 0f00000000;
	mov.u32 	%r28, %r1;
$L__BB2_3:
	add.s64 	%rd15, %rd23, %rd2;
	shl.b64 	%rd16, %rd15, 2;
	add.s64 	%rd17, %rd3, %rd16;
	ld.global.f32 	%f7, [%rd17];
	shl.b64 	%rd18, %rd23, 2;
	add.s64 	%rd19, %rd4, %rd18;
	ld.global.f32 	%f8, [%rd19];
	fma.rn.f32 	%f39, %f7, %f8, %f39;
	add.s32 	%r28, %r28, 256;
	cvt.u64.u32 	%rd23, %r28;
	setp.gt.u64 	%p3, %rd10, %rd23;
	@%p3 bra 	$L__BB2_3;
$L__BB2_4:
	// begin inline asm
	mov.u32 %r8, %laneid;
	// end inline asm
	mov.b32 	%r9, 1;
	mov.b32 	%r22, 31;
	mov.b32 	%r23, -1;
	// begin inline asm
	{  .reg .f32 r0;  .reg .pred p;  shfl.sync.down.b32 r0|p, %f39, %r9, %r22, %r23;  @p add.f32 r0, r0, %f39;  mov.f32 %f9, r0;}
	// end inline asm
	mov.b32 	%r12, 2;
	// begin inline asm
	{  .reg .f32 r0;  .reg .pred p;  shfl.sync.down.b32 r0|p, %f9, %r12, %r22, %r23;  @p add.f32 r0, r0, %f9;  mov.f32 %f12, r0;}
	// end inline asm
	mov.b32 	%r15, 4;
	// begin inline asm
	{  .reg .f32 r0;  .reg .pred p;  shfl.sync.down.b32 r0|p, %f12, %r15, %r22, %r23;  @p add.f32 r0, r0, %f12;  mov.f32 %f15, r0;}
	// end inline asm
	mov.b32 	%r18, 8;
	// begin inline asm
	{  .reg .f32 r0;  .reg .pred p;  shfl.sync.down.b32 r0|p, %f15, %r18, %r22, %r23;  @p add.f32 r0, r0, %f15;  mov.f32 %f18, r0;}
	// end inline asm
	mov.b32 	%r21, 16;
	// begin inline asm
	{  .reg .f32 r0;  .reg .pred p;  shfl.sync.down.b32 r0|p, %f18, %r21, %r22, %r23;  @p add.f32 r0, r0, %f18;  mov.f32 %f21, r0;}
	// end inline asm
	setp.ne.s32 	%p4, %r8, 0;
	@%p4 bra 	$L__BB2_6;
	shr.u32 	%r24, %r1, 3;
	and.b32  	%r25, %r24, 124;
	mov.u32 	%r26, _ZZ16gemv_row_blockedPfS_S_mmE12temp_storage;
	add.s32 	%r27, %r26, %r25;
	st.shared.f32 	[%r27+8], %f21;
$L__BB2_6:
	bar.sync 	0;
	setp.ne.s32 	%p5, %r1, 0;
	@%p5 bra 	$L__BB2_8;
	ld.shared.f32 	%f24, [_ZZ16gemv_row_blockedPfS_S_mmE12temp_storage+12];
	add.f32 	%f25, %f21, %f24;
	ld.shared.f32 	%f26, [_ZZ16gemv_row_blockedPfS_S_mmE12temp_storage+16];
	add.f32 	%f27, %f25, %f26;
	ld.shared.f32 	%f28, [_ZZ16gemv_row_blockedPfS_S_mmE12temp_storage+20];
	add.f32 	%f29, %f27, %f28;
	ld.shared.f32 	%f30, [_ZZ16gemv_row_blockedPfS_S_mmE12temp_storage+24];
	add.f32 	%f31, %f29, %f30;
	ld.shared.f32 	%f32, [_ZZ16gemv_row_blockedPfS_S_mmE12temp_storage+28];
	add.f32 	%f33, %f31, %f32;
	ld.shared.f32 	%f34, [_ZZ16gemv_row_blockedPfS_S_mmE12temp_storage+32];
	add.f32 	%f35, %f33, %f34;
	ld.shared.f32 	%f36, [_ZZ16gemv_row_blockedPfS_S_mmE12temp_storage+36];
	add.f32 	%f37, %f35, %f36;
	cvta.to.global.u64 	%rd20, %rd9;
	mul.wide.u32 	%rd21, %r3, 4;
	add.s64 	%rd22, %rd20, %rd21;
	st.global.f32 	[%rd22], %f37;
$L__BB2_8:
	ret;

}
	// .globl	_Z18gemv_row_blocked_dPdS_S_mm
.visible .entry _Z18gemv_row_blocked_dPdS_S_mm(
	.param .u64 .ptr .align 1 _Z18gemv_row_blocked_dPdS_S_mm_param_0,
	.param .u64 .ptr .align 1 _Z18gemv_row_blocked_dPdS_S_mm_param_1,
	.param .u64 .ptr .align 1 _Z18gemv_row_blocked_dPdS_S_mm_param_2,
	.param .u64 _Z18gemv_row_blocked_dPdS_S_mm_param_3,
	.param .u64 _Z18gemv_row_blocked_dPdS_S_mm_param_4
)
{
	.reg .pred 	%p<6>;
	.reg .b32 	%r<29>;
	.reg .b64 	%rd<24>;
	.reg .b64 	%fd<35>;
	// demoted variable
	.shared .align 8 .b8 _ZZ18gemv_row_blocked_dPdS_S_mmE12temp_storage[80];
	ld.param.u64 	%rd7, [_Z18gemv_row_blocked_dPdS_S_mm_param_0];
	ld.param.u64 	%rd8, [_Z18gemv_row_blocked_dPdS_S_mm_param_1];
	ld.param.u64 	%rd9, [_Z18gemv_row_blocked_dPdS_S_mm_param_2];
	ld.param.u64 	%rd10, [_Z18gemv_row_blocked_dPdS_S_mm_param_3];
	ld.param.u64 	%rd11, [_Z18gemv_row_blocked_dPdS_S_mm_param_4];
	mov.u32 	%r1, %tid.x;
	mov.u32 	%r6, %ctaid.x;
	mov.u32 	%r7, %ntid.x;
	mad.lo.s32 	%r2, %r6, %r7, %r1;
	cvt.u64.u32 	%rd12, %r2;
	shl.b64 	%rd13, %rd11, 8;
	setp.le.u64 	%p1, %rd13, %rd12;
	@%p1 bra 	$L__BB3_8;
	shr.u32 	%r3, %r2, 8;
	cvt.u64.u32 	%rd23, %r1;
	setp.le.u64 	%p2, %rd10, %rd23;
	mov.f64 	%fd34, 0d0000000000000000;
	@%p2 bra 	$L__BB3_4;
	cvt.u64.u32 	%rd14, %r3;
	mul.lo.s64 	%rd2, %rd10, %rd14;
	cvta.to.global.u64 	%rd3, %rd7;
	cvta.to.global.u64 	%rd4, %rd8;
	mov.f64 	%fd34, 0d0000000000000000;
	mov.u32 	%r28, %r1;
$L__BB3_3:
	add.s64 	%rd15, %rd23, %rd2;
	shl.b64 	%rd16, %rd15, 3;
	add.s64 	%rd17, %rd3, %rd16;
	ld.global.f64 	%fd7, [%rd17];
	shl.b64 	%rd18, %rd23, 3;
	add.s64 	%rd19, %rd4, %rd18;
	ld.global.f64 	%fd8, [%rd19];
	fma.rn.f64 	%fd34, %fd7, %fd8, %fd34;
	add.s32 	%r28, %r28, 256;
	cvt.u64.u32 	%rd23, %r28;
	setp.gt.u64 	%p3, %rd10, %rd23;
	@%p3 bra 	$L__BB3_3;
$L__BB3_4:
	// begin inline asm
	mov.u32 %r8, %laneid;
	// end inline asm
	mov.b32 	%r9, 1;
	mov.b32 	%r22, 31;
	mov.b32 	%r23, -1;
	// begin inline asm
	{  .reg .u32 lo;  .reg .u32 hi;  .reg .pred p;  .reg .f64 r0;  mov.b64 %fd9, %fd34;  mov.b64 {lo, hi}, %fd34;  shfl.sync.down.b32 lo|p, lo, %r9, %r22, %r23;  shfl.sync.down.b32 hi|p, hi, %r9, %r22, %r23;  mov.b64 r0, {lo, hi};  @p add.f64 %fd9, %fd9, r0;}
	// end inline asm
	mov.b32 	%r12, 2;
	// begin inline asm
	{  .reg .u32 lo;  .reg .u32 hi;  .reg .pred p;  .reg .f64 r0;  mov.b64 %fd11, %fd9;  mov.b64 {lo, hi}, %fd9;  shfl.sync.down.b32 lo|p, lo, %r12, %r22, %r23;  shfl.sync.down.b32 hi|p, hi, %r12, %r22, %r23;  mov.b64 r0, {lo, hi};  @p add.f64 %fd11, %fd11, r0;}
	// end inline asm
	mov.b32 	%r15, 4;
	// begin inline asm
	{  .reg .u32 lo;  .reg .u32 hi;  .reg .pred p;  .reg .f64 r0;  mov.b64 %fd13, %fd11;  mov.b64 {lo, hi}, %fd11;  shfl.sync.down.b32 lo|p, lo, %r15, %r22, %r23;  shfl.sync.down.b32 hi|p, hi, %r15, %r22, %r23;  mov.b64 r0, {lo, hi};  @p add.f64 %fd13, %fd13, r0;}
	// end inline asm
	mov.b32 	%r18, 8;
	// begin inline asm
	{  .reg .u32 lo;  .reg .u32 hi;  .reg .pred p;  .reg .f64 r0;  mov.b64 %fd15, %fd13;  mov.b64 {lo, hi}, %fd13;  shfl.sync.down.b32 lo|p, lo, %r18, %r22, %r23;  shfl.sync.down.b32 hi|p, hi, %r18, %r22, %r23;  mov.b64 r0, {lo, hi};  @p add.f64 %fd15, %fd15, r0;}
	// end inline asm
	mov.b32 	%r21, 16;
	// begin inline asm
	{  .reg .u32 lo;  .reg .u32 hi;  .reg .pred p;  .reg .f64 r0;  mov.b64 %fd17, %fd15;  mov.b64 {lo, hi}, %fd15;  shfl.sync.down.b32 lo|p, lo, %r21, %r22, %r23;  shfl.sync.down.b32 hi|p, hi, %r21, %r22, %r23;  mov.b64 r0, {lo, hi};  @p add.f64 %fd17, %fd17, r0;}
	// end inline asm
	setp.ne.s32 	%p4, %r8, 0;
	@%p4 bra 	$L__BB3_6;
	shr.u32 	%r24, %r1, 2;
	and.b32  	%r25, %r24, 248;
	mov.u32 	%r26, _ZZ18gemv_row_blocked_dPdS_S_mmE12temp_storage;
	add.s32 	%r27, %r26, %r25;
	st.shared.f64 	[%r27+8], %fd17;
$L__BB3_6:
	bar.sync 	0;
	setp.ne.s32 	%p5, %r1, 0;
	@%p5 bra 	$L__BB3_8;
	ld.shared.f64 	%fd19, [_ZZ18gemv_row_blocked_dPdS_S_mmE12temp_storage+16];
	add.f64 	%fd20, %fd17, %fd19;
	ld.shared.f64 	%fd21, [_ZZ18gemv_row_blocked_dPdS_S_mmE12temp_storage+24];
	add.f64 	%fd22, %fd20, %fd21;
	ld.shared.f64 	%fd23, [_ZZ18gemv_row_blocked_dPdS_S_mmE12temp_storage+32];
	add.f64 	%fd24, %fd22, %fd23;
	ld.shared.f64 	%fd25, [_ZZ18gemv_row_blocked_dPdS_S_mmE12temp_storage+40];
	add.f64 	%fd26, %fd24, %fd25;
	ld.shared.f64 	%fd27, [_ZZ18gemv_row_blocked_dPdS_S_mmE12temp_storage+48];
	add.f64 	%fd28, %fd26, %fd27;
	ld.shared.f64 	%fd29, [_ZZ18gemv_row_blocked_dPdS_S_mmE12temp_storage+56];
	add.f64 	%fd30, %fd28, %fd29;
	ld.shared.f64 	%fd31, [_ZZ18gemv_row_blocked_dPdS_S_mmE12temp_storage+64];
	add.f64 	%fd32, %fd30, %fd31;
	cvta.to.global.u64 	%rd20, %rd9;
	mul.wide.u32 	%rd21, %r3, 8;
	add.s64 	%rd22, %rd20, %rd21;
	st.global.f64 	[%rd22], %fd32;
$L__BB3_8:
	ret;

}
	// .globl	_ZN3cub18CUB_300001_SM_10006detail11EmptyKernelIvEEvv
.visible .entry _ZN3cub18CUB_300001_SM_10006detail11EmptyKernelIvEEvv()
{


	ret;

}


// ===== COMPILED SASS (sm_100) =====

	.target	sm_100

	.elftype	@"ET_EXEC"


//--------------------- .note.nv.tkinfo           --------------------------
	.section	.note.nv.tkinfo,"",@"SHT_NOTE"
	.sectionflags	@"SHF_NOTE_NV_TKINFO"
	.tkinfo
        /*0018*/ 	.word	0x00000002
        /*0030*/ 	.string	""
        /*0030*/ 	.string	"ptxas"
        /*0030*/ 	.string	"Cuda compilation tools, release 13.0, V13.0.88"
        /*0030*/ 	.string	"Build cuda_13.0.r13.0/compiler.36424714_0"
        /*0030*/ 	.string	"-arch sm_100 -m 64 "



//--------------------- .note.nv.cuinfo           --------------------------
	.section	.note.nv.cuinfo,"",@"SHT_NOTE"
	.sectionflags	@"SHF_NOTE_NV_CUINFO"
        /*0018*/ 	.short	0x0002
        /*001a*/ 	.short	0x0064
        /*001c*/ 	.short	0x0082
	.zero		2


//--------------------- .nv.info                  --------------------------
	.section	.nv.info,"",@"SHT_CUDA_INFO"
	.align	4


	//----- nvinfo : EIATTR_REGCOUNT
	.align		4
        /*0000*/ 	.byte	0x04, 0x2f
        /*0002*/ 	.short	(.L_41 - .L_40)
	.align		4
.L_40:
        /*0004*/ 	.word	index@(_Z19vectorScalarProductPffm)
        /*0008*/ 	.word	0x00000008


	//----- nvinfo : EIATTR_FRAME_SIZE
	.align		4
.L_41:
        /*000c*/ 	.byte	0x04, 0x11
        /*000e*/ 	.short	(.L_43 - .L_42)
	.align		4
.L_42:
        /*0010*/ 	.word	index@(_Z19vectorScalarProductPffm)
        /*0014*/ 	.word	0x00000000


	//----- nvinfo : EIATTR_REGCOUNT
	.align		4
.L_43:
        /*0018*/ 	.byte	0x04, 0x2f
        /*001a*/ 	.short	(.L_45 - .L_44)
	.align		4
.L_44:
        /*001c*/ 	.word	index@(_Z4gemvPfS_S_m)
        /*0020*/ 	.word	0x0000001c


	//----- nvinfo : EIATTR_FRAME_SIZE
	.align		4
.L_45:
        /*0024*/ 	.byte	0x04, 0x11
        /*0026*/ 	.short	(.L_47 - .L_46)
	.align		4
.L_46:
        /*0028*/ 	.word	index@($__internal_0_$__cuda_sm20_div_u64)
        /*002c*/ 	.word	0x00000000


	//----- nvinfo : EIATTR_FRAME_SIZE
	.align		4
.L_47:
        /*0030*/ 	.byte	0x04, 0x11
        /*0032*/ 	.short	(.L_49 - .L_48)
	.align		4
.L_48:
        /*0034*/ 	.word	index@(_Z4gemvPfS_S_m)
        /*0038*/ 	.word	0x00000000


	//----- nvinfo : EIATTR_REGCOUNT
	.align		4
.L_49:
        /*003c*/ 	.byte	0x04, 0x2f
        /*003e*/ 	.short	(.L_51 - .L_50)
	.align		4
.L_50:
        /*0040*/ 	.word	index@(_Z16gemv_row_blockedPfS_S_mm)
        /*0044*/ 	.word	0x0000000f


	//----- nvinfo : EIATTR_FRAME_SIZE
	.align		4
.L_51:
        /*0048*/ 	.byte	0x04, 0x11
        /*004a*/ 	.short	(.L_53 - .L_52)
	.align		4
.L_52:
        /*004c*/ 	.word	index@(_Z16gemv_row_blockedPfS_S_mm)
        /*0050*/ 	.word	0x00000000


	//----- nvinfo : EIATTR_REGCOUNT
	.align		4
.L_53:
        /*0054*/ 	.byte	0x04, 0x2f
        /*0056*/ 	.short	(.L_55 - .L_54)
	.align		4
.L_54:
        /*0058*/ 	.word	index@(_Z18gemv_row_blocked_dPdS_S_mm)
        /*005c*/ 	.word	0x00000014


	//----- nvinfo : EIATTR_FRAME_SIZE
	.align		4
.L_55:
        /*0060*/ 	.byte	0x04, 0x11
        /*0062*/ 	.short	(.L_57 - .L_56)
	.align		4
.L_56:
        /*0064*/ 	.word	index@(_Z18gemv_row_blocked_dPdS_S_mm)
        /*0068*/ 	.word	0x00000000


	//----- nvinfo : EIATTR_REGCOUNT
	.align		4
.L_57:
        /*006c*/ 	.byte	0x04, 0x2f
        /*006e*/ 	.short	(.L_59 - .L_58)
	.align		4
.L_58:
        /*0070*/ 	.word	index@(_ZN3cub18CUB_300001_SM_10006detail11EmptyKernelIvEEvv)
        /*0074*/ 	.word	0x00000004


	//----- nvinfo : EIATTR_FRAME_SIZE
	.align		4
.L_59:
        /*0078*/ 	.byte	0x04, 0x11
        /*007a*/ 	.short	(.L_61 - .L_60)
	.align		4
.L_60:
        /*007c*/ 	.word	index@(_ZN3cub18CUB_300001_SM_10006detail11EmptyKernelIvEEvv)
        /*0080*/ 	.word	0x00000000


	//----- nvinfo : EIATTR_MIN_STACK_SIZE
	.align		4
.L_61:
        /*0084*/ 	.byte	0x04, 0x12
        /*0086*/ 	.short	(.L_63 - .L_62)
	.align		4
.L_62:
        /*0088*/ 	.word	index@(_ZN3cub18CUB_300001_SM_10006detail11EmptyKernelIvEEvv)
        /*008c*/ 	.word	0x00000000


	//----- nvinfo : EIATTR_MIN_STACK_SIZE
	.align		4
.L_63:
        /*0090*/ 	.byte	0x04, 0x12
        /*0092*/ 	.short	(.L_65 - .L_64)
	.align		4
.L_64:
        /*0094*/ 	.word	index@(_Z18gemv_row_blocked_dPdS_S_mm)
        /*0098*/ 	.word	0x00000000


	//----- nvinfo : EIATTR_MIN_STACK_SIZE
	.align		4
.L_65:
        /*009c*/ 	.byte	0x04, 0x12
        /*009e*/ 	.short	(.L_67 - .L_66)
	.align		4
.L_66:
        /*00a0*/ 	.word	index@(_Z16gemv_row_blockedPfS_S_mm)
        /*00a4*/ 	.word	0x00000000


	//----- nvinfo : EIATTR_MIN_STACK_SIZE
	.align		4
.L_67:
        /*00a8*/ 	.byte	0x04, 0x12
        /*00aa*/ 	.short	(.L_69 - .L_68)
	.align		4
.L_68:
        /*00ac*/ 	.word	index@(_Z4gemvPfS_S_m)
        /*00b0*/ 	.word	0x00000000


	//----- nvinfo : EIATTR_MIN_STACK_SIZE
	.align		4
.L_69:
        /*00b4*/ 	.byte	0x04, 0x12
        /*00b6*/ 	.short	(.L_71 - .L_70)
	.align		4
.L_70:
        /*00b8*/ 	.word	index@(_Z19vectorScalarProductPffm)
        /*00bc*/ 	.word	0x00000000
.L_71:


//--------------------- .nv.compat                --------------------------
	.section	.nv.compat,"",@"SHT_CUDA_COMPAT_INFO"
	.align	4
        /*0000*/ 	.byte	0x02, 0x09, 0x00, 0x00, 0x02, 0x02, 0x01, 0x00, 0x02, 0x05, 0x05, 0x00, 0x03, 0x07, 0x01, 0x01
        /*0010*/ 	.byte	0x02, 0x03, 0x00, 0x00, 0x02, 0x06, 0x01, 0x00, 0x04, 0x0b, 0x08, 0x00, 0x01, 0x00, 0x00, 0x00
        /*0020*/ 	.byte	0x00, 0x00, 0x00, 0x00


//--------------------- .nv.info._ZN3cub18CUB_300001_SM_10006detail11EmptyKernelIvEEvv --------------------------
	.section	.nv.info._ZN3cub18CUB_300001_SM_10006detail11EmptyKernelIvEEvv,"",@"SHT_CUDA_INFO"
	.sectionflags	@""
	.align	4


	//----- nvinfo : EIATTR_CUDA_API_VERSION
	.align		4
        /*0000*/ 	.byte	0x04, 0x37
        /*0002*/ 	.short	(.L_73 - .L_72)
.L_72:
        /*0004*/ 	.word	0x00000082


	//----- nvinfo : EIATTR_SPARSE_MMA_MASK
	.align		4
.L_73:
        /*0008*/ 	.byte	0x03, 0x50
        /*000a*/ 	.short	0x0000


	//----- nvinfo : EIATTR_MAXREG_COUNT
	.align		4
        /*000c*/ 	.byte	0x03, 0x1b
        /*000e*/ 	.short	0x00ff


	//----- nvinfo : EIATTR_MERCURY_ISA_VERSION
	.align		4
        /*0010*/ 	.byte	0x03, 0x5f
        /*0012*/ 	.short	0x0101


	//----- nvinfo : EIATTR_VRC_CTA_INIT_COUNT
	.align		4
        /*0014*/ 	.byte	0x02, 0x4a
	.zero		1
	.zero		1


	//----- nvinfo : EIATTR_EXIT_INSTR_OFFSETS
	.align		4
        /*0018*/ 	.byte	0x04, 0x1c
        /*001a*/ 	.short	(.L_75 - .L_74)


	//   ....[0]....
.L_74:
        /*001c*/ 	.word	0x00000010


	//----- nvinfo : EIATTR_SW_WAR
	.align		4
.L_75:
        /*0020*/ 	.byte	0x04, 0x36
        /*0022*/ 	.short	(.L_77 - .L_76)
.L_76:
        /*0024*/ 	.word	0x00000008
.L_77:


//--------------------- .nv.info._Z18gemv_row_blocked_dPdS_S_mm --------------------------
	.section	.nv.info._Z18gemv_row_blocked_dPdS_S_mm,"",@"SHT_CUDA_INFO"
	.sectionflags	@""
	.align	4


	//----- nvinfo : EIATTR_CUDA_API_VERSION
	.align		4
        /*0000*/ 	.byte	0x04, 0x37
        /*0002*/ 	.short	(.L_79 - .L_78)
.L_78:
        /*0004*/ 	.word	0x00000082


	//----- nvinfo : EIATTR_KPARAM_INFO
	.align		4
.L_79:
        /*0008*/ 	.byte	0x04, 0x17
        /*000a*/ 	.short	(.L_81 - .L_80)
.L_80:
        /*000c*/ 	.word	0x00000000
        /*0010*/ 	.short	0x0004
        /*0012*/ 	.short	0x0020
        /*0014*/ 	.byte	0x00, 0xf0, 0x21, 0x00


	//----- nvinfo : EIATTR_KPARAM_INFO
	.align		4
.L_81:
        /*0018*/ 	.byte	0x04, 0x17
        /*001a*/ 	.short	(.L_83 - .L_82)
.L_82:
        /*001c*/ 	.word	0x00000000
        /*0020*/ 	.short	0x0003
        /*0022*/ 	.short	0x0018
        /*0024*/ 	.byte	0x00, 0xf0, 0x21, 0x00


	//----- nvinfo : EIATTR_KPARAM_INFO
	.align		4
.L_83:
        /*0028*/ 	.byte	0x04, 0x17
        /*002a*/ 	.short	(.L_85 - .L_84)
.L_84:
        /*002c*/ 	.word	0x00000000
        /*0030*/ 	.short	0x0002
        /*0032*/ 	.short	0x0010
        /*0034*/ 	.byte	0x00, 0xf5, 0x21, 0x00


	//----- nvinfo : EIATTR_KPARAM_INFO
	.align		4
.L_85:
        /*0038*/ 	.byte	0x04, 0x17
        /*003a*/ 	.short	(.L_87 - .L_86)
.L_86:
        /*003c*/ 	.word	0x00000000
        /*0040*/ 	.short	0x0001
        /*0042*/ 	.short	0x0008
        /*0044*/ 	.byte	0x00, 0xf5, 0x21, 0x00


	//----- nvinfo : EIATTR_KPARAM_INFO
	.align		4
.L_87:
        /*0048*/ 	.byte	0x04, 0x17
        /*004a*/ 	.short	(.L_89 - .L_88)
.L_88:
        /*004c*/ 	.word	0x00000000
        /*0050*/ 	.short	0x0000
        /*0052*/ 	.short	0x0000
        /*0054*/ 	.byte	0x00, 0xf5, 0x21, 0x00


	//----- nvinfo : EIATTR_SPARSE_MMA_MASK
	.align		4
.L_89:
        /*0058*/ 	.byte	0x03, 0x50
        /*005a*/ 	.short	0x0000


	//----- nvinfo : EIATTR_MAXREG_COUNT
	.align		4
        /*005c*/ 	.byte	0x03, 0x1b
        /*005e*/ 	.short	0x00ff


	//----- nvinfo : EIATTR_NUM_BARRIERS
	.align		4
        /*0060*/ 	.byte	0x02, 0x4c
        /*0062*/ 	.byte	0x01
	.zero		1


	//----- nvinfo : EIATTR_MERCURY_ISA_VERSION
	.align		4
        /*0064*/ 	.byte	0x03, 0x5f
        /*0066*/ 	.short	0x0101


	//----- nvinfo : EIATTR_COOP_GROUP_MASK_REGIDS
	.align		4
        /*0068*/ 	.byte	0x04, 0x29
        /*006a*/ 	.short	(.L_91 - .L_90)


	//   ....[0]....
.L_90:
        /*006c*/ 	.word	0xffffffff


	//   ....[1]....
        /*0070*/ 	.word	0xffffffff


	//   ....[2]....
        /*0074*/ 	.word	0xffffffff


	//   ....[3]....
        /*0078*/ 	.word	0xffffffff


	//   ....[4]....
        /*007c*/ 	.word	0xffffffff


	//   ....[5]....
        /*0080*/ 	.word	0xffffffff


	//   ....[6]....
        /*0084*/ 	.word	0xffffffff


	//   ....[7]....
        /*0088*/ 	.word	0xffffffff


	//   ....[8]....
        /*008c*/ 	.word	0xffffffff


	//   ....[9]....
        /*0090*/ 	.word	0xffffffff


	//----- nvinfo : EIATTR_COOP_GROUP_INSTR_OFFSETS
	.align		4
.L_91:
        /*0094*/ 	.byte	0x04, 0x28
        /*0096*/ 	.short	(.L_93 - .L_92)


	//   ....[0]....
.L_92:
        /*0098*/ 	.word	0x000002a0


	//   ....[1]....
        /*009c*/ 	.word	0x000002b0


	//   ....[2]....
        /*00a0*/ 	.word	0x00000300


	//   ....[3]....
        /*00a4*/ 	.word	0x00000310


	//   ....[4]....
        /*00a8*/ 	.word	0x00000350


	//   ....[5]....
        /*00ac*/ 	.word	0x00000360


	//   ....[6]....
        /*00b0*/ 	.word	0x000003b0


	//   ....[7]....
        /*00b4*/ 	.word	0x000003c0


	//   ....[8]....
        /*00b8*/ 	.word	0x00000440


	//   ....[9]....
        /*00bc*/ 	.word	0x00000460


	//----- nvinfo : EIATTR_VRC_CTA_INIT_COUNT
	.align		4
.L_93:
        /*00c0*/ 	.byte	0x02, 0x4a
	.zero		1
	.zero		1


	//----- nvinfo : EIATTR_EXIT_INSTR_OFFSETS
	.align		4
        /*00c4*/ 	.byte	0x04, 0x1c
        /*00c6*/ 	.short	(.L_95 - .L_94)


	//   ....[0]....
.L_94:
        /*00c8*/ 	.word	0x000000b0


	//   ....[1]....
        /*00cc*/ 	.word	0x000004e0


	//   ....[2]....
        /*00d0*/ 	.word	0x00000600


	//----- nvinfo : EIATTR_CRS_STACK_SIZE
	.align		4
.L_95:
        /*00d4*/ 	.byte	0x04, 0x1e
        /*00d6*/ 	.short	(.L_97 - .L_96)
.L_96:
        /*00d8*/ 	.word	0x00000000


	//----- nvinfo : EIATTR_CBANK_PARAM_SIZE
	.align		4
.L_97:
        /*00dc*/ 	.byte	0x03, 0x19
        /*00de*/ 	.short	0x0028


	//----- nvinfo : EIATTR_PARAM_CBANK
	.align		4
        /*00e0*/ 	.byte	0x04, 0x0a
        /*00e2*/ 	.short	(.L_99 - .L_98)
	.align		4
.L_98:
        /*00e4*/ 	.word	index@(.nv.constant0._Z18gemv_row_blocked_dPdS_S_mm)
        /*00e8*/ 	.short	0x0380
        /*00ea*/ 	.short	0x0028


	//----- nvinfo : EIATTR_SW_WAR
	.align		4
.L_99:
        /*00ec*/ 	.byte	0x04, 0x36
        /*00ee*/ 	.short	(.L_101 - .L_100)
.L_100:
        /*00f0*/ 	.word	0x00000008
.L_101:


//--------------------- .nv.info._Z16gemv_row_blockedPfS_S_mm --------------------------
	.section	.nv.info._Z16gemv_row_blockedPfS_S_mm,"",@"SHT_CUDA_INFO"
	.sectionflags	@""
	.align	4


	//----- nvinfo : EIATTR_CUDA_API_VERSION
	.align		4
        /*0000*/ 	.byte	0x04, 0x37
        /*0002*/ 	.short	(.L_103 - .L_102)
.L_102:
        /*0004*/ 	.word	0x00000082


	//----- nvinfo : EIATTR_KPARAM_INFO
	.align		4
.L_103:
        /*0008*/ 	.byte	0x04, 0x17
        /*000a*/ 	.short	(.L_105 - .L_104)
.L_104:
        /*000c*/ 	.word	0x00000000
        /*0010*/ 	.short	0x0004
        /*0012*/ 	.short	0x0020
        /*0014*/ 	.byte	0x00, 0xf0, 0x21, 0x00


	//----- nvinfo : EIATTR_KPARAM_INFO
	.align		4
.L_105:
        /*0018*/ 	.byte	0x04, 0x17
        /*001a*/ 	.short	(.L_107 - .L_106)
.L_106:
        /*001c*/ 	.word	0x00000000
        /*0020*/ 	.short	0x0003
        /*0022*/ 	.short	0x0018
        /*0024*/ 	.byte	0x00, 0xf0, 0x21, 0x00


	//----- nvinfo : EIATTR_KPARAM_INFO
	.align		4
.L_107:
        /*0028*/ 	.byte	0x04, 0x17
        /*002a*/ 	.short	(.L_109 - .L_108)
.L_108:
        /*002c*/ 	.word	0x00000000
        /*0030*/ 	.short	0x0002
        /*0032*/ 	.short	0x0010
        /*0034*/ 	.byte	0x00, 0xf5, 0x21, 0x00


	//----- nvinfo : EIATTR_KPARAM_INFO
	.align		4
.L_109:
        /*0038*/ 	.byte	0x04, 0x17
        /*003a*/ 	.short	(.L_111 - .L_110)
.L_110:
        /*003c*/ 	.word	0x00000000
        /*0040*/ 	.short	0x0001
        /*0042*/ 	.short	0x0008
        /*0044*/ 	.byte	0x00, 0xf5, 0x21, 0x00


	//----- nvinfo : EIATTR_KPARAM_INFO
	.align		4
.L_111:
        /*0048*/ 	.byte	0x04, 0x17
        /*004a*/ 	.short	(.L_113 - .L_112)
.L_112:
        /*004c*/ 	.word	0x00000000
        /*0050*/ 	.short	0x0000
        /*0052*/ 	.short	0x0000
        /*0054*/ 	.byte	0x00, 0xf5, 0x21, 0x00


	//----- nvinfo : EIATTR_SPARSE_MMA_MASK
	.align		4
.L_113:
        /*0058*/ 	.byte	0x03, 0x50
        /*005a*/ 	.short	0x0000


	//----- nvinfo : EIATTR_MAXREG_COUNT
	.align		4
        /*005c*/ 	.byte	0x03, 0x1b
        /*005e*/ 	.short	0x00ff


	//----- nvinfo : EIATTR_NUM_BARRIERS
	.align		4
        /*0060*/ 	.byte	0x02, 0x4c
        /*0062*/ 	.byte	0x01
	.zero		1


	//----- nvinfo : EIATTR_MERCURY_ISA_VERSION
	.align		4
        /*0064*/ 	.byte	0x03, 0x5f
        /*0066*/ 	.short	0x0101


	//----- nvinfo : EIATTR_COOP_GROUP_MASK_REGIDS
	.align		4
        /*0068*/ 	.byte	0x04, 0x29
        /*006a*/ 	.short	(.L_115 - .L_114)


	//   ....[0]....
.L_114:
        /*006c*/ 	.word	0xffffffff


	//   ....[1]....
        /*0070*/ 	.word	0xffffffff


	//   ....[2]....
        /*0074*/ 	.word	0xffffffff


	//   ....[3]....
        /*0078*/ 	.word	0xffffffff


	//   ....[4]....
        /*007c*/ 	.word	0xffffffff


	//----- nvinfo : EIATTR_COOP_GROUP_INSTR_OFFSETS
	.align		4
.L_115:
        /*0080*/ 	.byte	0x04, 0x28
        /*0082*/ 	.short	(.L_117 - .L_116)


	//   ....[0]....
.L_116:
        /*0084*/ 	.word	0x000002a0


	//   ....[1]....
        /*0088*/ 	.word	0x000002d0


	//   ....[2]....
        /*008c*/ 	.word	0x000002f0


	//   ....[3]....
        /*0090*/ 	.word	0x00000320


	//   ....[4]....
        /*0094*/ 	.word	0x00000380


	//----- nvinfo : EIATTR_VRC_CTA_INIT_COUNT
	.align		4
.L_117:
        /*0098*/ 	.byte	0x02, 0x4a
	.zero		1
	.zero		1


	//----- nvinfo : EIATTR_EXIT_INSTR_OFFSETS
	.align		4
        /*009c*/ 	.byte	0x04, 0x1c
        /*009e*/ 	.short	(.L_119 - .L_118)


	//   ....[0]....
.L_118:
        /*00a0*/ 	.word	0x000000b0


	//   ....[1]....
        /*00a4*/ 	.word	0x000003f0


	//   ....[2]....
        /*00a8*/ 	.word	0x00000500


	//----- nvinfo : EIATTR_CRS_STACK_SIZE
	.align		4
.L_119:
        /*00ac*/ 	.byte	0x04, 0x1e
        /*00ae*/ 	.short	(.L_121 - .L_120)
.L_120:
        /*00b0*/ 	.word	0x00000000


	//----- nvinfo : EIATTR_CBANK_PARAM_SIZE
	.align		4
.L_121:
        /*00b4*/ 	.byte	0x03, 0x19
        /*00b6*/ 	.short	0x0028


	//----- nvinfo : EIATTR_PARAM_CBANK
	.align		4
        /*00b8*/ 	.byte	0x04, 0x0a
        /*00ba*/ 	.short	(.L_123 - .L_122)
	.align		4
.L_122:
        /*00bc*/ 	.word	index@(.nv.constant0._Z16gemv_row_blockedPfS_S_mm)
        /*00c0*/ 	.short	0x0380
        /*00c2*/ 	.short	0x0028


	//----- nvinfo : EIATTR_SW_WAR
	.align		4
.L_123:
        /*00c4*/ 	.byte	0x04, 0x36
        /*00c6*/ 	.short	(.L_125 - .L_124)
.L_124:
        /*00c8*/ 	.word	0x00000008
.L_125:


//--------------------- .nv.info._Z4gemvPfS_S_m   --------------------------
	.section	.nv.info._Z4gemvPfS_S_m,"",@"SHT_CUDA_INFO"
	.sectionflags	@""
	.align	4


	//----- nvinfo : EIATTR_CUDA_API_VERSION
	.align		4
        /*0000*/ 	.byte	0x04, 0x37
        /*0002*/ 	.short	(.L_127 - .L_126)
.L_126:
        /*0004*/ 	.word	0x00000082


	//----- nvinfo : EIATTR_KPARAM_INFO
	.align		4
.L_127:
        /*0008*/ 	.byte	0x04, 0x17
        /*000a*/ 	.short	(.L_129 - .L_128)
.L_128:
        /*000c*/ 	.word	0x00000000
        /*0010*/ 	.short	0x0003
        /*0012*/ 	.short	0x0018
        /*0014*/ 	.byte	0x00, 0xf0, 0x21, 0x00


	//----- nvinfo : EIATTR_KPARAM_INFO
	.align		4
.L_129:
        /*0018*/ 	.byte	0x04, 0x17
        /*001a*/ 	.short	(.L_131 - .L_130)
.L_130:
        /*001c*/ 	.word	0x00000000
        /*0020*/ 	.short	0x0002
        /*0022*/ 	.short	0x0010
        /*0024*/ 	.byte	0x00, 0xf5, 0x21, 0x00


	//----- nvinfo : EIATTR_KPARAM_INFO
	.align		4
.L_131:
        /*0028*/ 	.byte	0x04, 0x17
        /*002a*/ 	.short	(.L_133 - .L_132)
.L_132:
        /*002c*/ 	.word	0x00000000
        /*0030*/ 	.short	0x0001
        /*0032*/ 	.short	0x0008
        /*0034*/ 	.byte	0x00, 0xf5, 0x21, 0x00


	//----- nvinfo : EIATTR_KPARAM_INFO
	.align		4
.L_133:
        /*0038*/ 	.byte	0x04, 0x17
        /*003a*/ 	.short	(.L_135 - .L_134)
.L_134:
        /*003c*/ 	.word	0x00000000
        /*0040*/ 	.short	0x0000
        /*0042*/ 	.short	0x0000
        /*0044*/ 	.byte	0x00, 0xf5, 0x21, 0x00


	//----- nvinfo : EIATTR_SPARSE_MMA_MASK
	.align		4
.L_135:
        /*0048*/ 	.byte	0x03, 0x50
        /*004a*/ 	.short	0x0000


	//----- nvinfo : EIATTR_MAXREG_COUNT
	.align		4
        /*004c*/ 	.byte	0x03, 0x1b
        /*004e*/ 	.short	0x00ff


	//----- nvinfo : EIATTR_NUM_BARRIERS
	.align		4
        /*0050*/ 	.byte	0x02, 0x4c
        /*0052*/ 	.byte	0x01
	.zero		1


	//----- nvinfo : EIATTR_MERCURY_ISA_VERSION
	.align		4
        /*0054*/ 	.byte	0x03, 0x5f
        /*0056*/ 	.short	0x0101


	//----- nvinfo : EIATTR_COOP_GROUP_MASK_REGIDS
	.align		4
        /*0058*/ 	.byte	0x04, 0x29
        /*005a*/ 	.short	(.L_137 - .L_136)


	//   ....[0]....
.L_136:
        /*005c*/ 	.word	0xffffffff


	//   ....[1]....
        /*0060*/ 	.word	0xffffffff


	//   ....[2]....
        /*0064*/ 	.word	0xffffffff


	//   ....[3]....
        /*0068*/ 	.word	0xffffffff


	//   ....[4]....
        /*006c*/ 	.word	0xffffffff


	//   ....[5]....
        /*0070*/ 	.word	0xffffffff


	//   ....[6]....
        /*0074*/ 	.word	0xffffffff


	//   ....[7]....
        /*0078*/ 	.word	0xffffffff


	//   ....[8]....
        /*007c*/ 	.word	0xffffffff


	//   ....[9]....
        /*0080*/ 	.word	0xffffffff


	//   ....[10]....
        /*0084*/ 	.word	0xffffffff


	//   ....[11]....
        /*0088*/ 	.word	0xffffffff


	//   ....[12]....
        /*008c*/ 	.word	0xffffffff


	//   ....[13]....
        /*0090*/ 	.word	0xffffffff


	//   ....[14]....
        /*0094*/ 	.word	0xffffffff


	//   ....[15]....
        /*0098*/ 	.word	0xffffffff


	//   ....[16]....
        /*009c*/ 	.word	0xffffffff


	//   ....[17]....
        /*00a0*/ 	.word	0xffffffff


	//   ....[18]....
        /*00a4*/ 	.word	0xffffffff


	//   ....[19]....
        /*00a8*/ 	.word	0xffffffff


	//   ....[20]....
        /*00ac*/ 	.word	0xffffffff


	//   ....[21]....
        /*00b0*/ 	.word	0xffffffff


	//   ....[22]....
        /*00b4*/ 	.word	0xffffffff


	//   ....[23]....
        /*00b8*/ 	.word	0xffffffff


	//   ....[24]....
        /*00bc*/ 	.word	0xffffffff


	//   ....[25]....
        /*00c0*/ 	.word	0x05000008


	//   ....[26]....
        /*00c4*/ 	.word	0x05000008


	//   ....[27]....
        /*00c8*/ 	.word	0x05000008


	//   ....[28]....
        /*00cc*/ 	.word	0x05000008


	//   ....[29]....
        /*00d0*/ 	.word	0x05000008


	//   ....[30]....
        /*00d4*/ 	.word	0x05000008


	//   ....[31]....
        /*00d8*/ 	.word	0x05000008


	//   ....[32]....
        /*00dc*/ 	.word	0x05000008


	//   ....[33]....
        /*00e0*/ 	.word	0x05000008


	//   ....[34]....
        /*00e4*/ 	.word	0x05000008


	//----- nvinfo : EIATTR_COOP_GROUP_INSTR_OFFSETS
	.align		4
.L_137:
        /*00e8*/ 	.byte	0x04, 0x28
        /*00ea*/ 	.short	(.L_139 - .L_138)


	//   ....[0]....
.L_138:
        /*00ec*/ 	.word	0x000008e0


	//   ....[1]....
        /*00f0*/ 	.word	0x00000900


	//   ....[2]....
        /*00f4*/ 	.word	0x00000920


	//   ....[3]....
        /*00f8*/ 	.word	0x00000940


	//   ....[4]....
        /*00fc*/ 	.word	0x00000960


	//   ....[5]....
        /*0100*/ 	.word	0x00000c70


	//   ....[6]....
        /*0104*/ 	.word	0x00000c90


	//   ....[7]....
        /*0108*/ 	.word	0x00000cb0


	//   ....[8]....
        /*010c*/ 	.word	0x00000cd0


	//   ....[9]....
        /*0110*/ 	.word	0x00000cf0


	//   ....[10]....
        /*0114*/ 	.word	0x00000ee0


	//   ....[11]....
        /*0118*/ 	.word	0x00000f00


	//   ....[12]....
        /*011c*/ 	.word	0x00000f20


	//   ....[13]....
        /*0120*/ 	.word	0x00000f40


	//   ....[14]....
        /*0124*/ 	.word	0x00000f80


	//   ....[15]....
        /*0128*/ 	.word	0x000010f0


	//   ....[16]....
        /*012c*/ 	.word	0x00001110


	//   ....[17]....
        /*0130*/ 	.word	0x00001130


	//   ....[18]....
        /*0134*/ 	.word	0x00001150


	//   ....[19]....
        /*0138*/ 	.word	0x00001170


	//   ....[20]....
        /*013c*/ 	.word	0x00001310


	//   ....[21]....
        /*0140*/ 	.word	0x00001330


	//   ....[22]....
        /*0144*/ 	.word	0x00001350


	//   ....[23]....
        /*0148*/ 	.word	0x00001370


	//   ....[24]....
        /*014c*/ 	.word	0x00001390


	//   ....[25]....
        /*0150*/ 	.word	0x000015b0


	//   ....[26]....
        /*0154*/ 	.word	0x00001620


	//   ....[27]....
        /*0158*/ 	.word	0x00001690


	//   ....[28]....
        /*015c*/ 	.word	0x00001700


	//   ....[29]....
        /*0160*/ 	.word	0x00001770


	//   ....[30]....
        /*0164*/ 	.word	0x000017f0


	//   ....[31]....
        /*0168*/ 	.word	0x00001860


	//   ....[32]....
        /*016c*/ 	.word	0x000018d0


	//   ....[33]....
        /*0170*/ 	.word	0x00001940


	//   ....[34]....
        /*0174*/ 	.word	0x000019b0


	//----- nvinfo : EIATTR_VRC_CTA_INIT_COUNT
	.align		4
.L_139:
        /*0178*/ 	.byte	0x02, 0x4a
	.zero		1
	.zero		1


	//----- nvinfo : EIATTR_EXIT_INSTR_OFFSETS
	.align		4
        /*017c*/ 	.byte	0x04, 0x1c
        /*017e*/ 	.short	(.L_141 - .L_140)


	//   ....[0]....
.L_140:
        /*0180*/ 	.word	0x000000d0


	//   ....[1]....
        /*0184*/ 	.word	0x00000790


	//   ....[2]....
        /*0188*/ 	.word	0x00000b90


	//   ....[3]....
        /*018c*/ 	.word	0x00001560


	//----- nvinfo : EIATTR_CRS_STACK_SIZE
	.align		4
.L_141:
        /*0190*/ 	.byte	0x04, 0x1e
        /*0192*/ 	.short	(.L_143 - .L_142)
.L_142:
        /*0194*/ 	.word	0x00000000


	//----- nvinfo : EIATTR_CBANK_PARAM_SIZE
	.align		4
.L_143:
        /*0198*/ 	.byte	0x03, 0x19
        /*019a*/ 	.short	0x0020


	//----- nvinfo : EIATTR_PARAM_CBANK
	.align		4
        /*019c*/ 	.byte	0x04, 0x0a
        /*019e*/ 	.short	(.L_145 - .L_144)
	.align		4
.L_144:
        /*01a0*/ 	.word	index@(.nv.constant0._Z4gemvPfS_S_m)
        /*01a4*/ 	.short	0x0380
        /*01a6*/ 	.short	0x0020


	//----- nvinfo : EIATTR_SW_WAR
	.align		4
.L_145:
        /*01a8*/ 	.byte	0x04, 0x36
        /*01aa*/ 	.short	(.L_147 - .L_146)
.L_146:
        /*01ac*/ 	.word	0x00000008
.L_147:


//--------------------- .nv.info._Z19vectorScalarProductPffm --------------------------
	.section	.nv.info._Z19vectorScalarProductPffm,"",@"SHT_CUDA_INFO"
	.sectionflags	@""
	.align	4


	//----- nvinfo : EIATTR_CUDA_API_VERSION
	.align		4
        /*0000*/ 	.byte	0x04, 0x37
        /*0002*/ 	.short	(.L_149 - .L_148)
.L_148:
        /*0004*/ 	.word	0x00000082


	//----- nvinfo : EIATTR_KPARAM_INFO
	.align		4
.L_149:
        /*0008*/ 	.byte	0x04, 0x17
        /*000a*/ 	.short	(.L_151 - .L_150)
.L_150:
        /*000c*/ 	.word	0x00000000
        /*0010*/ 	.short	0x0002
        /*0012*/ 	.short	0x0010
        /*0014*/ 	.byte	0x00, 0xf0, 0x21, 0x00


	//----- nvinfo : EIATTR_KPARAM_INFO
	.align		4
.L_151:
        /*0018*/ 	.byte	0x04, 0x17
        /*001a*/ 	.short	(.L_153 - .L_152)
.L_152:
        /*001c*/ 	.word	0x00000000
        /*0020*/ 	.short	0x0001
        /*0022*/ 	.short	0x0008
        /*0024*/ 	.byte	0x00, 0xf0, 0x11, 0x00


	//----- nvinfo : EIATTR_KPARAM_INFO
	.align		4
.L_153:
        /*0028*/ 	.byte	0x04, 0x17
        /*002a*/ 	.short	(.L_155 - .L_154)
.L_154:
        /*002c*/ 	.word	0x00000000
        /*0030*/ 	.short	0x0000
        /*0032*/ 	.short	0x0000
        /*0034*/ 	.byte	0x00, 0xf5, 0x21, 0x00


	//----- nvinfo : EIATTR_SPARSE_MMA_MASK
	.align		4
.L_155:
        /*0038*/ 	.byte	0x03, 0x50
        /*003a*/ 	.short	0x0000


	//----- nvinfo : EIATTR_MAXREG_COUNT
	.align		4
        /*003c*/ 	.byte	0x03, 0x1b
        /*003e*/ 	.short	0x00ff


	//----- nvinfo : EIATTR_MERCURY_ISA_VERSION
	.align		4
        /*0040*/ 	.byte	0x03, 0x5f
        /*0042*/ 	.short	0x0101


	//----- nvinfo : EIATTR_VRC_CTA_INIT_COUNT
	.align		4
        /*0044*/ 	.byte	0x02, 0x4a
	.zero		1
	.zero		1


	//----- nvinfo : EIATTR_EXIT_INSTR_OFFSETS
	.align		4
        /*0048*/ 	.byte	0x04, 0x1c
        /*004a*/ 	.short	(.L_157 - .L_156)


	//   ....[0]....
.L_156:
        /*004c*/ 	.word	0x00000080


	//   ....[1]....
        /*0050*/ 	.word	0x00000110


	//----- nvinfo : EIATTR_CBANK_PARAM_SIZE
	.align		4
.L_157:
        /*0054*/ 	.byte	0x03, 0x19
        /*0056*/ 	.short	0x0018


	//----- nvinfo : EIATTR_PARAM_CBANK
	.align		4
        /*0058*/ 	.byte	0x04, 0x0a
        /*005a*/ 	.short	(.L_159 - .L_158)
	.align		4
.L_158:
        /*005c*/ 	.word	index@(.nv.constant0._Z19vectorScalarProductPffm)
        /*0060*/ 	.short	0x0380
        /*0062*/ 	.short	0x0018


	//----- nvinfo : EIATTR_SW_WAR
	.align		4
.L_159:
        /*0064*/ 	.byte	0x04, 0x36
        /*0066*/ 	.short	(.L_161 - .L_160)
.L_160:
        /*0068*/ 	.word	0x00000008
.L_161:


//--------------------- .nv.callgraph             --------------------------
	.section	.nv.callgraph,"",@"SHT_CUDA_CALLGRAPH"
	.align	4
	.sectionentsize	8
	.align		4
        /*0000*/ 	.word	0x00000000
	.align		4
        /*0004*/ 	.word	0xffffffff
	.align		4
        /*0008*/ 	.word	0x00000000
	.align		4
        /*000c*/ 	.word	0xfffffffe
	.align		4
        /*0010*/ 	.word	0x00000000
	.align		4
        /*0014*/ 	.word	0xfffffffd
	.align		4
        /*0018*/ 	.word	0x00000000
	.align		4
        /*001c*/ 	.word	0xfffffffc


//--------------------- .nv.constant4             --------------------------
	.section	.nv.constant4,"a",@progbits
	.align	8
	.align		8
.nv.constant4:
        /*0000*/ 	.dword	_ZN34_INTERNAL_f0f84e28_4_k_cu_715b702c4cuda3std3__45__cpo5beginE
	.align		8
        /*0008*/ 	.dword	_ZN34_INTERNAL_f0f84e28_4_k_cu_715b702c4cuda3std3__45__cpo3endE
	.align		8
        /*0010*/ 	.dword	_ZN34_INTERNAL_f0f84e28_4_k_cu_715b702c4cuda3std3__45__cpo6cbeginE
	.align		8
        /*0018*/ 	.dword	_ZN34_INTERNAL_f0f84e28_4_k_cu_715b702c4cuda3std3__45__cpo4cendE
	.align		8
        /*0020*/ 	.dword	_ZN34_INTERNAL_f0f84e28_4_k_cu_715b702c4cuda3std3__45__cpo6rbeginE
	.align		8
        /*0028*/ 	.dword	_ZN34_INTERNAL_f0f84e28_4_k_cu_715b702c4cuda3std3__45__cpo4rendE
	.align		8
        /*0030*/ 	.dword	_ZN34_INTERNAL_f0f84e28_4_k_cu_715b702c4cuda3std3__45__cpo7crbeginE
	.align		8
        /*0038*/ 	.dword	_ZN34_INTERNAL_f0f84e28_4_k_cu_715b702c4cuda3std3__45__cpo5crendE
	.align		8
        /*0040*/ 	.dword	_ZN34_INTERNAL_f0f84e28_4_k_cu_715b702c4cuda3std3__436_GLOBAL__N__f0f84e28_4_k_cu_715b702c6ignoreE
	.align		8
        /*0048*/ 	.dword	_ZN34_INTERNAL_f0f84e28_4_k_cu_715b702c4cuda3std3__419piecewise_constructE
	.align		8
        /*0050*/ 	.dword	_ZN34_INTERNAL_f0f84e28_4_k_cu_715b702c4cuda3std3__48in_placeE
	.align		8
        /*0058*/ 	.dword	_ZN34_INTERNAL_f0f84e28_4_k_cu_715b702c4cuda3std3__420unreachable_sentinelE
	.align		8
        /*0060*/ 	.dword	_ZN34_INTERNAL_f0f84e28_4_k_cu_715b702c4cuda3std3__47nulloptE
	.align		8
        /*0068*/ 	.dword	_ZN34_INTERNAL_f0f84e28_4_k_cu_715b702c4cuda3std3__48unexpectE
	.align		8
        /*0070*/ 	.dword	_ZN34_INTERNAL_f0f84e28_4_k_cu_715b702c4cuda3std6ranges3__45__cpo4swapE
	.align		8
        /*0078*/ 	.dword	_ZN34_INTERNAL_f0f84e28_4_k_cu_715b702c4cuda3std6ranges3__45__cpo9iter_moveE
	.align		8
        /*0080*/ 	.dword	_ZN34_INTERNAL_f0f84e28_4_k_cu_715b702c4cuda3std6ranges3__45__cpo5beginE
	.align		8
        /*0088*/ 	.dword	_ZN34_INTERNAL_f0f84e28_4_k_cu_715b702c4cuda3std6ranges3__45__cpo3endE
	.align		8
        /*0090*/ 	.dword	_ZN34_INTERNAL_f0f84e28_4_k_cu_715b702c4cuda3std6ranges3__45__cpo6cbeginE
	.align		8
        /*0098*/ 	.dword	_ZN34_INTERNAL_f0f84e28_4_k_cu_715b702c4cuda3std6ranges3__45__cpo4cendE
	.align		8
        /*00a0*/ 	.dword	_ZN34_INTERNAL_f0f84e28_4_k_cu_715b702c4cuda3std6ranges3__45__cpo7advanceE
	.align		8
        /*00a8*/ 	.dword	_ZN34_INTERNAL_f0f84e28_4_k_cu_715b702c4cuda3std6ranges3__45__cpo9iter_swapE
	.align		8
        /*00b0*/ 	.dword	_ZN34_INTERNAL_f0f84e28_4_k_cu_715b702c4cuda3std6ranges3__45__cpo4nextE
	.align		8
        /*00b8*/ 	.dword	_ZN34_INTERNAL_f0f84e28_4_k_cu_715b702c4cuda3std6ranges3__45__cpo4prevE
	.align		8
        /*00c0*/ 	.dword	_ZN34_INTERNAL_f0f84e28_4_k_cu_715b702c4cuda3std6ranges3__45__cpo4dataE
	.align		8
        /*00c8*/ 	.dword	_ZN34_INTERNAL_f0f84e28_4_k_cu_715b702c4cuda3std6ranges3__45__cpo5cdataE
	.align		8
        /*00d0*/ 	.dword	_ZN34_INTERNAL_f0f84e28_4_k_cu_715b702c4cuda3std6ranges3__45__cpo4sizeE
	.align		8
        /*00d8*/ 	.dword	_ZN34_INTERNAL_f0f84e28_4_k_cu_715b702c4cuda3std6ranges3__45__cpo5ssizeE
	.align		8
        /*00e0*/ 	.dword	_ZN34_INTERNAL_f0f84e28_4_k_cu_715b702c4cuda3std6ranges3__45__cpo8distanceE
	.align		8
        /*00e8*/ 	.dword	_ZN34_INTERNAL_f0f84e28_4_k_cu_715b702c6thrust24THRUST_300001_SM_1000_NS6system6detail10sequential3seqE
	.align		8
        /*00f0*/ 	.dword	_ZN34_INTERNAL_f0f84e28_4_k_cu_715b702c6thrust24THRUST_300001_SM_1000_NS12placeholders2_1E
	.align		8
        /*00f8*/ 	.dword	_ZN34_INTERNAL_f0f84e28_4_k_cu_715b702c6thrust24THRUST_300001_SM_1000_NS12placeholders2_2E
	.align		8
        /*0100*/ 	.dword	_ZN34_INTERNAL_f0f84e28_4_k_cu_715b702c6thrust24THRUST_300001_SM_1000_NS12placeholders2_3E
	.align		8
        /*0108*/ 	.dword	_ZN34_INTERNAL_f0f84e28_4_k_cu_715b702c6thrust24THRUST_300001_SM_1000_NS12placeholders2_4E
	.align		8
        /*0110*/ 	.dword	_ZN34_INTERNAL_f0f84e28_4_k_cu_715b702c6thrust24THRUST_300001_SM_1000_NS12placeholders2_5E
	.align		8
        /*0118*/ 	.dword	_ZN34_INTERNAL_f0f84e28_4_k_cu_715b702c6thrust24THRUST_300001_SM_1000_NS12placeholders2_6E
	.align		8
        /*0120*/ 	.dword	_ZN34_INTERNAL_f0f84e28_4_k_cu_715b702c6thrust24THRUST_300001_SM_1000_NS12placeholders2_7E
	.align		8
        /*0128*/ 	.dword	_ZN34_INTERNAL_f0f84e28_4_k_cu_715b702c6thrust24THRUST_300001_SM_1000_NS12placeholders2_8E
	.align		8
        /*0130*/ 	.dword	_ZN34_INTERNAL_f0f84e28_4_k_cu_715b702c6thrust24THRUST_300001_SM_1000_NS12placeholders2_9E
	.align		8
        /*0138*/ 	.dword	_ZN34_INTERNAL_f0f84e28_4_k_cu_715b702c6thrust24THRUST_300001_SM_1000_NS12placeholders3_10E


//--------------------- .text._ZN3cub18CUB_300001_SM_10006detail11EmptyKernelIvEEvv --------------------------
	.section	.text._ZN3cub18CUB_300001_SM_10006detail11EmptyKernelIvEEvv,"ax",@progbits
	.align	128
        .global         _ZN3cub18CUB_300001_SM_10006detail11EmptyKernelIvEEvv
        .type           _ZN3cub18CUB_300001_SM_10006detail11EmptyKernelIvEEvv,@function
        .size           _ZN3cub18CUB_300001_SM_10006detail11EmptyKernelIvEEvv,(.L_x_45 - _ZN3cub18CUB_300001_SM_10006detail11EmptyKernelIvEEvv)
        .other          _ZN3cub18CUB_300001_SM_10006detail11EmptyKernelIvEEvv,@"STO_CUDA_ENTRY STV_DEFAULT"
_ZN3cub18CUB_300001_SM_10006detail11EmptyKernelIvEEvv:
.text._ZN3cub18CUB_300001_SM_10006detail11EmptyKernelIvEEvv:
[----:B------:R-:W-:Y:S01]  /*0000*/  LDC R1, c[0x0][0x37c] ;  /* 0x0000df00ff017b82 */ /* 0x000fe20000000800 */
[----:B------:R-:W-:Y:S05]  /*0010*/  EXIT ;  /* 0x000000000000794d */ /* 0x000fea0003800000 */
.L_x_0:
[----:B------:R-:W-:-:S00]  /*0020*/  BRA `(.L_x_0) ;  /* 0xfffffffc00fc7947 */ /* 0x000fc0000383ffff */
[----:B------:R-:W-:-:S00]  /*0030*/  NOP ;  /* 0x0000000000007918 */ /* 0x000fc00000000000 */
        /* <DEDUP_REMOVED lines=12> */
.L_x_45:


//--------------------- .text._Z18gemv_row_blocked_dPdS_S_mm --------------------------
	.section	.text._Z18gemv_row_blocked_dPdS_S_mm,"ax",@progbits
	.align	128
        .global         _Z18gemv_row_blocked_dPdS_S_mm
        .type           _Z18gemv_row_blocked_dPdS_S_mm,@function
        .size           _Z18gemv_row_blocked_dPdS_S_mm,(.L_x_46 - _Z18gemv_row_blocked_dPdS_S_mm)
        .other          _Z18gemv_row_blocked_dPdS_S_mm,@"STO_CUDA_ENTRY STV_DEFAULT"
_Z18gemv_row_blocked_dPdS_S_mm:
.text._Z18gemv_row_blocked_dPdS_S_mm:
[----:B------:R-:W-:Y:S01]  /*0000*/  LDC R1, c[0x0][0x37c] ;  /* 0x0000df00ff017b82 */ /* 0x000fe20000000800 */
[----:B------:R-:W0:Y:S07]  /*0010*/  S2R R2, SR_TID.X ;  /* 0x0000000000027919 */ /* 0x000e2e0000002100 */
[----:B------:R-:W0:Y:S01]  /*0020*/  S2UR UR6, SR_CTAID.X ;  /* 0x00000000000679c3 */ /* 0x000e220000002500 */
[----:B------:R-:W1:Y:S07]  /*0030*/  LDCU.64 UR4, c[0x0][0x3a0] ;  /* 0x00007400ff0477ac */ /* 0x000e6e0008000a00 */
[----:B------:R-:W0:Y:S01]  /*0040*/  LDC R3, c[0x0][0x360] ;  /* 0x0000d800ff037b82 */ /* 0x000e220000000800 */
[----:B-1----:R-:W-:-:S02]  /*0050*/  USHF.L.U64.HI UR5, UR4, 0x8, UR5 ;  /* 0x0000000804057899 */ /* 0x002fc40008010205 */
[----:B------:R-:W-:Y:S01]  /*0060*/  USHF.L.U32 UR4, UR4, 0x8, URZ ;  /* 0x0000000804047899 */ /* 0x000fe200080006ff */
[----:B0-----:R-:W-:-:S03]  /*0070*/  IMAD R0, R3, UR6, R2 ;  /* 0x0000000603007c24 */ /* 0x001fc6000f8e0202 */
[----:B------:R-:W-:Y:S02]  /*0080*/  IMAD.U32 R3, RZ, RZ, UR5 ;  /* 0x00000005ff037e24 */ /* 0x000fe4000f8e00ff */
[----:B------:R-:W-:-:S04]  /*0090*/  ISETP.LT.U32.AND P0, PT, R0, UR4, PT ;  /* 0x0000000400007c0c */ /* 0x000fc8000bf01070 */
[----:B------:R-:W-:-:S13]  /*00a0*/  ISETP.GT.U32.AND.EX P0, PT, R3, RZ, PT, P0 ;  /* 0x000000ff0300720c */ /* 0x000fda0003f04100 */
[----:B------:R-:W-:Y:S05]  /*00b0*/  @!P0 EXIT ;  /* 0x000000000000894d */ /* 0x000fea0003800000 */
[----:B------:R-:W0:Y:S01]  /*00c0*/  LDCU.64 UR4, c[0x0][0x398] ;  /* 0x00007300ff0477ac */ /* 0x000e220008000a00 */
[----:B------:R-:W-:Y:S01]  /*00d0*/  BSSY.RECONVERGENT B0, `(.L_x_1) ;  /* 0x000001c000007945 */ /* 0x000fe20003800200 */
[----:B------:R-:W-:Y:S02]  /*00e0*/  SHF.R.U32.HI R0, RZ, 0x8, R0 ;  /* 0x00000008ff007819 */ /* 0x000fe40000011600 */
[----:B------:R-:W-:Y:S01]  /*00f0*/  CS2R R4, SRZ ;  /* 0x0000000000047805 */ /* 0x000fe2000001ff00 */
[----:B------:R-:W1:Y:S01]  /*0100*/  LDCU.64 UR6, c[0x0][0x358] ;  /* 0x00006b00ff0677ac */ /* 0x000e620008000a00 */
[----:B------:R-:W2:Y:S01]  /*0110*/  LDCU.128 UR8, c[0x0][0x380] ;  /* 0x00007000ff0877ac */ /* 0x000ea20008000c00 */
[----:B0-----:R-:W-:-:S04]  /*0120*/  ISETP.GE.U32.AND P0, PT, R2, UR4, PT ;  /* 0x0000000402007c0c */ /* 0x001fc8000bf06070 */
[----:B------:R-:W-:-:S13]  /*0130*/  ISETP.GE.U32.AND.EX P0, PT, RZ, UR5, PT, P0 ;  /* 0x00000005ff007c0c */ /* 0x000fda000bf06100 */
[----:B-12---:R-:W-:Y:S05]  /*0140*/  @P0 BRA `(.L_x_2) ;  /* 0x0000000000500947 */ /* 0x006fea0003800000 */
[--C-:B------:R-:W-:Y:S01]  /*0150*/  IMAD.MOV.U32 R12, RZ, RZ, R2.reuse ;  /* 0x000000ffff0c7224 */ /* 0x100fe200078e0002 */
[----:B------:R-:W-:Y:S01]  /*0160*/  CS2R R4, SRZ ;  /* 0x0000000000047805 */ /* 0x000fe2000001ff00 */
[----:B------:R-:W-:Y:S02]  /*0170*/  IMAD.MOV.U32 R13, RZ, RZ, RZ ;  /* 0x000000ffff0d7224 */ /* 0x000fe400078e00ff */
[----:B------:R-:W-:-:S07]  /*0180*/  IMAD.MOV.U32 R3, RZ, RZ, R2 ;  /* 0x000000ffff037224 */ /* 0x000fce00078e0002 */
.L_x_3:
[----:B------:R-:W-:Y:S01]  /*0190*/  IMAD.MOV.U32 R6, RZ, RZ, R12 ;  /* 0x000000ffff067224 */ /* 0x000fe200078e000c */
[----:B------:R-:W-:Y:S01]  /*01a0*/  LEA R8, P1, R12, UR10, 0x3 ;  /* 0x0000000a0c087c11 */ /* 0x000fe2000f8218ff */
[----:B------:R-:W-:-:S03]  /*01b0*/  IMAD.MOV.U32 R7, RZ, RZ, R13 ;  /* 0x000000ffff077224 */ /* 0x000fc600078e000d */
[----:B------:R-:W-:Y:S01]  /*01c0*/  LEA.HI.X R9, R12, UR11, R13, 0x3, P1 ;  /* 0x0000000b0c097c11 */ /* 0x000fe200088f1c0d */
[----:B------:R-:W-:-:S04]  /*01d0*/  IMAD.WIDE.U32 R6, R0, UR4, R6 ;  /* 0x0000000400067c25 */ /* 0x000fc8000f8e0006 */
[----:B------:R-:W-:Y:S01]  /*01e0*/  IMAD R7, R0, UR5, R7 ;  /* 0x0000000500077c24 */ /* 0x000fe2000f8e0207 */
[C---:B------:R-:W-:Y:S01]  /*01f0*/  LEA R10, P0, R6.reuse, UR8, 0x3 ;  /* 0x00000008060a7c11 */ /* 0x040fe2000f8018ff */
[----:B------:R-:W2:Y:S03]  /*0200*/  LDG.E.64 R8, desc[UR6][R8.64] ;  /* 0x0000000608087981 */ /* 0x000ea6000c1e1b00 */
[----:B------:R-:W-:-:S05]  /*0210*/  LEA.HI.X R11, R6, UR9, R7, 0x3, P0 ;  /* 0x00000009060b7c11 */ /* 0x000fca00080f1c07 */
[----:B------:R-:W2:Y:S01]  /*0220*/  LDG.E.64 R6, desc[UR6][R10.64] ;  /* 0x000000060a067981 */ /* 0x000ea2000c1e1b00 */
[----:B------:R-:W-:-:S05]  /*0230*/  VIADD R12, R3, 0x100 ;  /* 0x00000100030c7836 */ /* 0x000fca0000000000 */
[----:B------:R-:W-:-:S04]  /*0240*/  ISETP.GE.U32.AND P0, PT, R12, UR4, PT ;  /* 0x000000040c007c0c */ /* 0x000fc8000bf06070 */
[----:B------:R-:W-:Y:S01]  /*0250*/  ISETP.GE.U32.AND.EX P0, PT, RZ, UR5, PT, P0 ;  /* 0x00000005ff007c0c */ /* 0x000fe2000bf06100 */
[----:B------:R-:W-:Y:S01]  /*0260*/  IMAD.MOV.U32 R3, RZ, RZ, R12 ;  /* 0x000000ffff037224 */ /* 0x000fe200078e000c */
[----:B--2---:R-:W-:-:S11]  /*0270*/  DFMA R4, R6, R8, R4 ;  /* 0x000000080604722b */ /* 0x004fd60000000004 */
[----:B------:R-:W-:Y:S05]  /*0280*/  @!P0 BRA `(.L_x_3) ;  /* 0xfffffffc00c08947 */ /* 0x000fea000383ffff */
.L_x_2:
[----:B------:R-:W-:Y:S05]  /*0290*/  BSYNC.RECONVERGENT B0 ;  /* 0x0000000000007941 */ /* 0x000fea0003800200 */
.L_x_1:
[----:B------:R-:W-:Y:S04]  /*02a0*/  SHFL.DOWN PT, R6, R4, 0x1, 0x1f ;  /* 0x08201f0004067f89 */ /* 0x000fe800000e0000 */
[----:B------:R-:W0:Y:S01]  /*02b0*/  SHFL.DOWN P0, R7, R5, 0x1, 0x1f ;  /* 0x08201f0005077f89 */ /* 0x000e220000000000 */
[----:B------:R-:W1:Y:S01]  /*02c0*/  S2R R3, SR_LANEID ;  /* 0x0000000000037919 */ /* 0x000e620000000000 */
[----:B0-----:R-:W-:-:S10]  /*02d0*/  DADD R6, R6, R4 ;  /* 0x0000000006067229 */ /* 0x001fd40000000004 */
[----:B------:R-:W-:Y:S02]  /*02e0*/  FSEL R8, R6, R4, P0 ;  /* 0x0000000406087208 */ /* 0x000fe40000000000 */
[----:B------:R-:W-:-:S03]  /*02f0*/  FSEL R9, R7, R5, P0 ;  /* 0x0000000507097208 */ /* 0x000fc60000000000 */
[----:B------:R-:W-:Y:S04]  /*0300*/  SHFL.DOWN PT, R6, R8, 0x2, 0x1f ;  /* 0x08401f0008067f89 */ /* 0x000fe800000e0000 */
[----:B------:R-:W0:Y:S02]  /*0310*/  SHFL.DOWN P0, R7, R9, 0x2, 0x1f ;  /* 0x08401f0009077f89 */ /* 0x000e240000000000 */
[----:B0-----:R-:W-:-:S10]  /*0320*/  DADD R6, R6, R8 ;  /* 0x0000000006067229 */ /* 0x001fd40000000008 */
[----:B------:R-:W-:Y:S02]  /*0330*/  FSEL R10, R6, R8, P0 ;  /* 0x00000008060a7208 */ /* 0x000fe40000000000 */
[----:B------:R-:W-:-:S03]  /*0340*/  FSEL R11, R7, R9, P0 ;  /* 0x00000009070b7208 */ /* 0x000fc60000000000 */
[----:B------:R-:W-:Y:S04]  /*0350*/  SHFL.DOWN PT, R6, R10, 0x4, 0x1f ;  /* 0x08801f000a067f89 */ /* 0x000fe800000e0000 */
[----:B------:R-:W0:Y:S02]  /*0360*/  SHFL.DOWN P0, R7, R11, 0x4, 0x1f ;  /* 0x08801f000b077f89 */ /* 0x000e240000000000 */
[----:B0-----:R-:W-:-:S10]  /*0370*/  DADD R6, R6, R10 ;  /* 0x0000000006067229 */ /* 0x001fd4000000000a */
[----:B------:R-:W-:Y:S02]  /*0380*/  FSEL R6, R6, R10, P0 ;  /* 0x0000000a06067208 */ /* 0x000fe40000000000 */
[----:B------:R-:W-:Y:S02]  /*0390*/  FSEL R7, R7, R11, P0 ;  /* 0x0000000b07077208 */ /* 0x000fe40000000000 */
[----:B-1----:R-:W-:Y:S01]  /*03a0*/  ISETP.NE.AND P0, PT, R3, RZ, PT ;  /* 0x000000ff0300720c */ /* 0x002fe20003f05270 */
[----:B------:R-:W-:Y:S04]  /*03b0*/  SHFL.DOWN PT, R4, R6, 0x8, 0x1f ;  /* 0x09001f0006047f89 */ /* 0x000fe800000e0000 */
[----:B------:R-:W0:Y:S08]  /*03c0*/  SHFL.DOWN P1, R5, R7, 0x8, 0x1f ;  /* 0x09001f0007057f89 */ /* 0x000e300000020000 */
[----:B------:R-:W1:Y:S01]  /*03d0*/  @!P0 S2R R11, SR_CgaCtaId ;  /* 0x00000000000b8919 */ /* 0x000e620000008800 */
[----:B------:R-:W-:-:S02]  /*03e0*/  @!P0 MOV R10, 0x400 ;  /* 0x00000400000a8802 */ /* 0x000fc40000000f00 */
[----:B------:R-:W-:-:S04]  /*03f0*/  @!P0 SHF.R.U32.HI R3, RZ, 0x2, R2 ;  /* 0x00000002ff038819 */ /* 0x000fc80000011602 */
[----:B------:R-:W-:Y:S01]  /*0400*/  @!P0 LOP3.LUT R3, R3, 0xf8, RZ, 0xc0, !PT ;  /* 0x000000f803038812 */ /* 0x000fe200078ec0ff */
[----:B0-----:R-:W-:-:S10]  /*0410*/  DADD R4, R4, R6 ;  /* 0x0000000004047229 */ /* 0x001fd40000000006 */
[----:B------:R-:W-:Y:S02]  /*0420*/  FSEL R8, R4, R6, P1 ;  /* 0x0000000604087208 */ /* 0x000fe40000800000 */
[----:B------:R-:W-:-:S03]  /*0430*/  FSEL R9, R5, R7, P1 ;  /* 0x0000000705097208 */ /* 0x000fc60000800000 */
[----:B------:R-:W-:Y:S01]  /*0440*/  SHFL.DOWN PT, R4, R8, 0x10, 0x1f ;  /* 0x0a001f0008047f89 */ /* 0x000fe200000e0000 */
[----:B-1----:R-:W-:-:S03]  /*0450*/  @!P0 LEA R10, R11, R10, 0x18 ;  /* 0x0000000a0b0a8211 */ /* 0x002fc600078ec0ff */
[----:B------:R-:W0:Y:S02]  /*0460*/  SHFL.DOWN P1, R5, R9, 0x10, 0x1f ;  /* 0x0a001f0009057f89 */ /* 0x000e240000020000 */
[----:B------:R-:W-:Y:S01]  /*0470*/  @!P0 IMAD.IADD R3, R3, 0x1, R10 ;  /* 0x0000000103038824 */ /* 0x000fe200078e020a */
[----:B0-----:R-:W-:-:S10]  /*0480*/  DADD R4, R4, R8 ;  /* 0x0000000004047229 */ /* 0x001fd40000000008 */
[----:B------:R-:W-:Y:S02]  /*0490*/  FSEL R16, R4, R8, P1 ;  /* 0x0000000804107208 */ /* 0x000fe40000800000 */
[----:B------:R-:W-:Y:S02]  /*04a0*/  FSEL R17, R5, R9, P1 ;  /* 0x0000000905117208 */ /* 0x000fe40000800000 */
[----:B------:R-:W-:-:S03]  /*04b0*/  ISETP.NE.AND P1, PT, R2, RZ, PT ;  /* 0x000000ff0200720c */ /* 0x000fc60003f25270 */
[----:B------:R0:W-:Y:S01]  /*04c0*/  @!P0 STS.64 [R3+0x8], R16 ;  /* 0x0000081003008388 */ /* 0x0001e20000000a00 */
[----:B------:R-:W-:Y:S09]  /*04d0*/  BAR.SYNC.DEFER_BLOCKING 0x0 ;  /* 0x0000000000007b1d */ /* 0x000ff20000010000 */
[----:B------:R-:W-:Y:S05]  /*04e0*/  @P1 EXIT ;  /* 0x000000000000194d */ /* 0x000fea0003800000 */
[----:B------:R-:W1:Y:S01]  /*04f0*/  S2UR UR5, SR_CgaCtaId ;  /* 0x00000000000579c3 */ /* 0x000e620000008800 */
[----:B------:R-:W-:Y:S02]  /*0500*/  UMOV UR4, 0x400 ;  /* 0x0000040000047882 */ /* 0x000fe40000000000 */
[----:B-1----:R-:W-:-:S09]  /*0510*/  ULEA UR4, UR5, UR4, 0x18 ;  /* 0x0000000405047291 */ /* 0x002fd2000f8ec0ff */
[----:B------:R-:W1:Y:S04]  /*0520*/  LDS.128 R12, [UR4+0x10] ;  /* 0x00001004ff0c7984 */ /* 0x000e680008000c00 */
[----:B------:R-:W2:Y:S04]  /*0530*/  LDS.128 R8, [UR4+0x20] ;  /* 0x00002004ff087984 */ /* 0x000ea80008000c00 */
[----:B------:R-:W3:Y:S04]  /*0540*/  LDS.128 R4, [UR4+0x30] ;  /* 0x00003004ff047984 */ /* 0x000ee80008000c00 */
[----:B0-----:R-:W0:Y:S01]  /*0550*/  LDS.64 R2, [UR4+0x40] ;  /* 0x00004004ff027984 */ /* 0x001e220008000a00 */
[----:B-1----:R-:W-:-:S08]  /*0560*/  DADD R12, R16, R12 ;  /* 0x00000000100c7229 */ /* 0x002fd0000000000c */
[----:B------:R-:W-:-:S08]  /*0570*/  DADD R12, R12, R14 ;  /* 0x000000000c0c7229 */ /* 0x000fd0000000000e */
[----:B--2---:R-:W-:-:S08]  /*0580*/  DADD R8, R12, R8 ;  /* 0x000000000c087229 */ /* 0x004fd00000000008 */
[----:B------:R-:W-:Y:S01]  /*0590*/  DADD R8, R8, R10 ;  /* 0x0000000008087229 */ /* 0x000fe2000000000a */
[----:B------:R-:W1:Y:S07]  /*05a0*/  LDC.64 R10, c[0x0][0x390] ;  /* 0x0000e400ff0a7b82 */ /* 0x000e6e0000000a00 */
[----:B---3--:R-:W-:-:S08]  /*05b0*/  DADD R4, R8, R4 ;  /* 0x0000000008047229 */ /* 0x008fd00000000004 */
[----:B------:R-:W-:-:S08]  /*05c0*/  DADD R4, R4, R6 ;  /* 0x0000000004047229 */ /* 0x000fd00000000006 */
[----:B0-----:R-:W-:Y:S01]  /*05d0*/  DADD R2, R4, R2 ;  /* 0x0000000004027229 */ /* 0x001fe20000000002 */
[----:B-1----:R-:W-:-:S06]  /*05e0*/  IMAD.WIDE.U32 R4, R0, 0x8, R10 ;  /* 0x0000000800047825 */ /* 0x002fcc00078e000a */
[----:B------:R-:W-:Y:S01]  /*05f0*/  STG.E.64 desc[UR6][R4.64], R2 ;  /* 0x0000000204007986 */ /* 0x000fe2000c101b06 */
[----:B------:R-:W-:Y:S05]  /*0600*/  EXIT ;  /* 0x000000000000794d */ /* 0x000fea0003800000 */
.L_x_4:
        /* <DEDUP_REMOVED lines=15> */
.L_x_46:


//--------------------- .text._Z16gemv_row_blockedPfS_S_mm --------------------------
	.section	.text._Z16gemv_row_blockedPfS_S_mm,"ax",@progbits
	.align	128
        .global         _Z16gemv_row_blockedPfS_S_mm
        .type           _Z16gemv_row_blockedPfS_S_mm,@function
        .size           _Z16gemv_row_blockedPfS_S_mm,(.L_x_47 - _Z16gemv_row_blockedPfS_S_mm)
        .other          _Z16gemv_row_blockedPfS_S_mm,@"STO_CUDA_ENTRY STV_DEFAULT"
_Z16gemv_row_blockedPfS_S_mm:
.text._Z16gemv_row_blockedPfS_S_mm:
        /* <DEDUP_REMOVED lines=8> */
[----:B------:R-:W-:Y:S02]  /*0080*/  MOV R3, UR5 ;  /* 0x0000000500037c02 */ /* 0x000fe40008000f00 */
[----:B------:R-:W-:-:S04]  /*0090*/  ISETP.LT.U32.AND P0, PT, R0, UR4, PT ;  /* 0x0000000400007c0c */ /* 0x000fc8000bf01070 */
[----:B------:R-:W-:-:S13]  /*00a0*/  ISETP.GT.U32.AND.EX P0, PT, R3, RZ, PT, P0 ;  /* 0x000000ff0300720c */ /* 0x000fda0003f04100 */
[----:B------:R-:W-:Y:S05]  /*00b0*/  @!P0 EXIT ;  /* 0x000000000000894d */ /* 0x000fea0003800000 */
[----:B------:R-:W0:Y:S01]  /*00c0*/  LDCU.64 UR4, c[0x0][0x398] ;  /* 0x00007300ff0477ac */ /* 0x000e220008000a00 */
[----:B------:R-:W-:Y:S01]  /*00d0*/  BSSY.RECONVERGENT B0, `(.L_x_5) ;  /* 0x000001c000007945 */ /* 0x000fe20003800200 */
[----:B------:R-:W-:Y:S01]  /*00e0*/  HFMA2 R3, -RZ, RZ, 0, 0 ;  /* 0x00000000ff037431 */ /* 0x000fe200000001ff */
[----:B------:R-:W-:Y:S01]  /*00f0*/  SHF.R.U32.HI R0, RZ, 0x8, R0 ;  /* 0x00000008ff007819 */ /* 0x000fe20000011600 */
[----:B------:R-:W1:Y:S01]  /*0100*/  LDCU.64 UR6, c[0x0][0x358] ;  /* 0x00006b00ff0677ac */ /* 0x000e620008000a00 */
[----:B------:R-:W2:Y:S01]  /*0110*/  LDCU.128 UR8, c[0x0][0x380] ;  /* 0x00007000ff0877ac */ /* 0x000ea20008000c00 */
[----:B0-----:R-:W-:-:S04]  /*0120*/  ISETP.GE.U32.AND P0, PT, R2, UR4, PT ;  /* 0x0000000402007c0c */ /* 0x001fc8000bf06070 */
[----:B------:R-:W-:-:S13]  /*0130*/  ISETP.GE.U32.AND.EX P0, PT, RZ, UR5, PT, P0 ;  /* 0x00000005ff007c0c */ /* 0x000fda000bf06100 */
[----:B-12---:R-:W-:Y:S05]  /*0140*/  @P0 BRA `(.L_x_6) ;  /* 0x0000000000500947 */ /* 0x006fea0003800000 */
[----:B------:R-:W-:Y:S01]  /*0150*/  IMAD.MOV.U32 R11, RZ, RZ, R2 ;  /* 0x000000ffff0b7224 */ /* 0x000fe200078e0002 */
[----:B------:R-:W-:Y:S01]  /*0160*/  MOV R12, RZ ;  /* 0x000000ff000c7202 */ /* 0x000fe20000000f00 */
[----:B------:R-:W-:Y:S01]  /*0170*/  IMAD.MOV.U32 R3, RZ, RZ, RZ ;  /* 0x000000ffff037224 */ /* 0x000fe200078e00ff */
[----:B------:R-:W-:-:S07]  /*0180*/  MOV R10, R2 ;  /* 0x00000002000a7202 */ /* 0x000fce0000000f00 */
.L_x_7:
[----:B------:R-:W-:Y:S01]  /*0190*/  MOV R5, R12 ;  /* 0x0000000c00057202 */ /* 0x000fe20000000f00 */
[----:B------:R-:W-:Y:S01]  /*01a0*/  IMAD.MOV.U32 R4, RZ, RZ, R11 ;  /* 0x000000ffff047224 */ /* 0x000fe200078e000b */
[----:B------:R-:W-:-:S03]  /*01b0*/  LEA R8, P1, R11, UR10, 0x2 ;  /* 0x0000000a0b087c11 */ /* 0x000fc6000f8210ff */
[----:B------:R-:W-:Y:S01]  /*01c0*/  IMAD.WIDE.U32 R4, R0, UR4, R4 ;  /* 0x0000000400047c25 */ /* 0x000fe2000f8e0004 */
[----:B------:R-:W-:-:S03]  /*01d0*/  LEA.HI.X R9, R11, UR11, R12, 0x2, P1 ;  /* 0x0000000b0b097c11 */ /* 0x000fc600088f140c */
[----:B------:R-:W-:Y:S01]  /*01e0*/  IMAD R5, R0, UR5, R5 ;  /* 0x0000000500057c24 */ /* 0x000fe2000f8e0205 */
[C---:B------:R-:W-:Y:S01]  /*01f0*/  LEA R6, P0, R4.reuse, UR8, 0x2 ;  /* 0x0000000804067c11 */ /* 0x040fe2000f8010ff */
[----:B------:R-:W2:Y:S03]  /*0200*/  LDG.E R8, desc[UR6][R8.64] ;  /* 0x0000000608087981 */ /* 0x000ea6000c1e1900 */
[----:B------:R-:W-:-:S05]  /*0210*/  LEA.HI.X R7, R4, UR9, R5, 0x2, P0 ;  /* 0x0000000904077c11 */ /* 0x000fca00080f1405 */
[----:B------:R-:W2:Y:S01]  /*0220*/  LDG.E R6, desc[UR6][R6.64] ;  /* 0x0000000606067981 */ /* 0x000ea2000c1e1900 */
[----:B------:R-:W-:-:S05]  /*0230*/  VIADD R11, R10, 0x100 ;  /* 0x000001000a0b7836 */ /* 0x000fca0000000000 */
[----:B------:R-:W-:-:S04]  /*0240*/  ISETP.GE.U32.AND P0, PT, R11, UR4, PT ;  /* 0x000000040b007c0c */ /* 0x000fc8000bf06070 */
[----:B------:R-:W-:Y:S02]  /*0250*/  ISETP.GE.U32.AND.EX P0, PT, RZ, UR5, PT, P0 ;  /* 0x00000005ff007c0c */ /* 0x000fe4000bf06100 */
[----:B------:R-:W-:Y:S01]  /*0260*/  MOV R10, R11 ;  /* 0x0000000b000a7202 */ /* 0x000fe20000000f00 */
[----:B--2---:R-:W-:-:S10]  /*0270*/  FFMA R3, R6, R8, R3 ;  /* 0x0000000806037223 */ /* 0x004fd40000000003 */
[----:B------:R-:W-:Y:S05]  /*0280*/  @!P0 BRA `(.L_x_7) ;  /* 0xfffffffc00c08947 */ /* 0x000fea000383ffff */
.L_x_6:
[----:B------:R-:W-:Y:S05]  /*0290*/  BSYNC.RECONVERGENT B0 ;  /* 0x0000000000007941 */ /* 0x000fea0003800200 */
.L_x_5:
[----:B------:R-:W0:Y:S01]  /*02a0*/  SHFL.DOWN P0, R4, R3, 0x1, 0x1f ;  /* 0x08201f0003047f89 */ /* 0x000e220000000000 */
[----:B------:R-:W1:Y:S01]  /*02b0*/  S2R R8, SR_LANEID ;  /* 0x0000000000087919 */ /* 0x000e620000000000 */
[----:B0-----:R-:W-:-:S05]  /*02c0*/  @P0 FADD R4, R4, R3 ;  /* 0x0000000304040221 */ /* 0x001fca0000000000 */
[----:B------:R-:W0:Y:S02]  /*02d0*/  SHFL.DOWN P0, R5, R4, 0x2, 0x1f ;  /* 0x08401f0004057f89 */ /* 0x000e240000000000 */
[----:B0-----:R-:W-:-:S05]  /*02e0*/  @P0 FADD R5, R4, R5 ;  /* 0x0000000504050221 */ /* 0x001fca0000000000 */
[----:B------:R-:W0:Y:S02]  /*02f0*/  SHFL.DOWN P0, R6, R5, 0x4, 0x1f ;  /* 0x08801f0005067f89 */ /* 0x000e240000000000 */
[----:B0-----:R-:W-:Y:S01]  /*0300*/  @P0 FADD R6, R5, R6 ;  /* 0x0000000605060221 */ /* 0x001fe20000000000 */
[----:B-1----:R-:W-:-:S04]  /*0310*/  ISETP.NE.AND P0, PT, R8, RZ, PT ;  /* 0x000000ff0800720c */ /* 0x002fc80003f05270 */
[----:B------:R-:W0:Y:S09]  /*0320*/  SHFL.DOWN P1, R7, R6, 0x8, 0x1f ;  /* 0x09001f0006077f89 */ /* 0x000e320000020000 */
[----:B------:R-:W1:Y:S01]  /*0330*/  @!P0 S2R R10, SR_CgaCtaId ;  /* 0x00000000000a8919 */ /* 0x000e620000008800 */
[----:B------:R-:W-:-:S02]  /*0340*/  @!P0 MOV R9, 0x400 ;  /* 0x0000040000098802 */ /* 0x000fc40000000f00 */
[----:B------:R-:W-:-:S04]  /*0350*/  @!P0 SHF.R.U32.HI R3, RZ, 0x3, R2 ;  /* 0x00000003ff038819 */ /* 0x000fc80000011602 */
[----:B------:R-:W-:Y:S01]  /*0360*/  @!P0 LOP3.LUT R3, R3, 0x7c, RZ, 0xc0, !PT ;  /* 0x0000007c03038812 */ /* 0x000fe200078ec0ff */
[----:B0-----:R-:W-:-:S05]  /*0370*/  @P1 FADD R7, R6, R7 ;  /* 0x0000000706071221 */ /* 0x001fca0000000000 */
[----:B------:R-:W0:Y:S01]  /*0380*/  SHFL.DOWN P1, R8, R7, 0x10, 0x1f ;  /* 0x0a001f0007087f89 */ /* 0x000e220000020000 */
[----:B-1----:R-:W-:-:S05]  /*0390*/  @!P0 LEA R4, R10, R9, 0x18 ;  /* 0x000000090a048211 */ /* 0x002fca00078ec0ff */
[----:B------:R-:W-:Y:S02]  /*03a0*/  @!P0 IMAD.IADD R3, R3, 0x1, R4 ;  /* 0x0000000103038824 */ /* 0x000fe400078e0204 */
[----:B0-----:R-:W-:Y:S01]  /*03b0*/  @P1 FADD R8, R7, R8 ;  /* 0x0000000807081221 */ /* 0x001fe20000000000 */
[----:B------:R-:W-:-:S04]  /*03c0*/  ISETP.NE.AND P1, PT, R2, RZ, PT ;  /* 0x000000ff0200720c */ /* 0x000fc80003f25270 */
[----:B------:R0:W-:Y:S01]  /*03d0*/  @!P0 STS [R3+0x8], R8 ;  /* 0x0000080803008388 */ /* 0x0001e20000000800 */
[----:B------:R-:W-:Y:S08]  /*03e0*/  BAR.SYNC.DEFER_BLOCKING 0x0 ;  /* 0x0000000000007b1d */ /* 0x000ff00000010000 */
[----:B------:R-:W-:Y:S05]  /*03f0*/  @P1 EXIT ;  /* 0x000000000000194d */ /* 0x000fea0003800000 */
[----:B------:R-:W1:Y:S01]  /*0400*/  S2UR UR5, SR_CgaCtaId ;  /* 0x00000000000579c3 */ /* 0x000e620000008800 */
[----:B------:R-:W-:-:S07]  /*0410*/  UMOV UR4, 0x400 ;  /* 0x0000040000047882 */ /* 0x000fce0000000000 */
[----:B0-----:R-:W0:Y:S01]  /*0420*/  LDC.64 R2, c[0x0][0x390] ;  /* 0x0000e400ff027b82 */ /* 0x001e220000000a00 */
[----:B-1----:R-:W-:Y:S01]  /*0430*/  ULEA UR4, UR5, UR4, 0x18 ;  /* 0x0000000405047291 */ /* 0x002fe2000f8ec0ff */
[----:B0-----:R-:W-:-:S08]  /*0440*/  IMAD.WIDE.U32 R2, R0, 0x4, R2 ;  /* 0x0000000400027825 */ /* 0x001fd000078e0002 */
[----:B------:R-:W0:Y:S04]  /*0450*/  LDS R9, [UR4+0xc] ;  /* 0x00000c04ff097984 */ /* 0x000e280008000800 */
[----:B------:R-:W1:Y:S04]  /*0460*/  LDS.128 R4, [UR4+0x10] ;  /* 0x00001004ff047984 */ /* 0x000e680008000c00 */
[----:B------:R-:W2:Y:S01]  /*0470*/  LDS.64 R10, [UR4+0x20] ;  /* 0x00002004ff0a7984 */ /* 0x000ea20008000a00 */
[----:B0-----:R-:W-:-:S04]  /*0480*/  FADD R9, R8, R9 ;  /* 0x0000000908097221 */ /* 0x001fc80000000000 */
[----:B-1----:R-:W-:-:S04]  /*0490*/  FADD R4, R9, R4 ;  /* 0x0000000409047221 */ /* 0x002fc80000000000 */
[----:B------:R-:W-:-:S04]  /*04a0*/  FADD R5, R4, R5 ;  /* 0x0000000504057221 */ /* 0x000fc80000000000 */
[----:B------:R-:W-:-:S04]  /*04b0*/  FADD R6, R5, R6 ;  /* 0x0000000605067221 */ /* 0x000fc80000000000 */
[----:B------:R-:W-:-:S04]  /*04c0*/  FADD R7, R6, R7 ;  /* 0x0000000706077221 */ /* 0x000fc80000000000 */
[----:B--2---:R-:W-:-:S04]  /*04d0*/  FADD R10, R7, R10 ;  /* 0x0000000a070a7221 */ /* 0x004fc80000000000 */
[----:B------:R-:W-:-:S05]  /*04e0*/  FADD R11, R10, R11 ;  /* 0x0000000b0a0b7221 */ /* 0x000fca0000000000 */
[----:B------:R-:W-:Y:S01]  /*04f0*/  STG.E desc[UR6][R2.64], R11 ;  /* 0x0000000b02007986 */ /* 0x000fe2000c101906 */
[----:B------:R-:W-:Y:S05]  /*0500*/  EXIT ;  /* 0x000000000000794d */ /* 0x000fea0003800000 */
.L_x_8:
        /* <DEDUP_REMOVED lines=15> */
.L_x_47:


//--------------------- .text._Z4gemvPfS_S_m      --------------------------
	.section	.text._Z4gemvPfS_S_m,"ax",@progbits
	.align	128
        .global         _Z4gemvPfS_S_m
        .type           _Z4gemvPfS_S_m,@function
        .size           _Z4gemvPfS_S_m,(.L_x_44 - _Z4gemvPfS_S_m)
        .other          _Z4gemvPfS_S_m,@"STO_CUDA_ENTRY STV_DEFAULT"
_Z4gemvPfS_S_m:
.text._Z4gemvPfS_S_m:
[----:B------:R-:W-:Y:S01]  /*0000*/  LDC R1, c[0x0][0x37c] ;  /* 0x0000df00ff017b82 */ /* 0x000fe20000000800 */
[----:B------:R-:W0:Y:S01]  /*0010*/  S2R R0, SR_TID.X ;  /* 0x0000000000007919 */ /* 0x000e220000002100 */
[----:B------:R-:W1:Y:S06]  /*0020*/  LDCU.64 UR10, c[0x0][0x398] ;  /* 0x00007300ff0a77ac */ /* 0x000e6c0008000a00 */
[----:B------:R-:W0:Y:S08]  /*0030*/  S2UR UR5, SR_CTAID.X ;  /* 0x00000000000579c3 */ /* 0x000e300000002500 */
[----:B------:R-:W0:Y:S01]  /*0040*/  LDC R3, c[0x0][0x360] ;  /* 0x0000d800ff037b82 */ /* 0x000e220000000800 */
[----:B-1----:R-:W-:-:S02]  /*0050*/  UIMAD UR4, UR11, UR10, URZ ;  /* 0x0000000a0b0472a4 */ /* 0x002fc4000f8e02ff */
[----:B------:R-:W-:Y:S02]  /*0060*/  UIMAD.WIDE.U32 UR6, UR10, UR10, URZ ;  /* 0x0000000a0a0672a5 */ /* 0x000fe4000f8e00ff */
[----:B------:R-:W-:-:S04]  /*0070*/  UIMAD UR4, UR10, UR11, UR4 ;  /* 0x0000000b0a0472a4 */ /* 0x000fc8000f8e0204 */
[----:B------:R-:W-:-:S06]  /*0080*/  UIADD3 UR4, UPT, UPT, UR7, UR4, URZ ;  /* 0x0000000407047290 */ /* 0x000fcc000fffe0ff */
[----:B------:R-:W-:Y:S01]  /*0090*/  MOV R4, UR4 ;  /* 0x0000000400047c02 */ /* 0x000fe20008000f00 */
[----:B0-----:R-:W-:-:S05]  /*00a0*/  IMAD R2, R3, UR5, R0 ;  /* 0x0000000503027c24 */ /* 0x001fca000f8e0200 */
[----:B------:R-:W-:-:S04]  /*00b0*/  ISETP.LT.U32.AND P0, PT, R2, UR6, PT ;  /* 0x0000000602007c0c */ /* 0x000fc8000bf01070 */
[----:B------:R-:W-:-:S13]  /*00c0*/  ISETP.GT.U32.AND.EX P0, PT, R4, RZ, PT, P0 ;  /* 0x000000ff0400720c */ /* 0x000fda0003f04100 */
[----:B------:R-:W-:Y:S05]  /*00d0*/  @!P0 EXIT ;  /* 0x000000000000894d */ /* 0x000fea0003800000 */
[----:B------:R-:W0:Y:S01]  /*00e0*/  LDCU.64 UR4, c[0x0][0x380] ;  /* 0x00007000ff0477ac */ /* 0x000e220008000a00 */
[----:B------:R-:W1:Y:S01]  /*00f0*/  LDCU.64 UR8, c[0x0][0x358] ;  /* 0x00006b00ff0877ac */ /* 0x000e620008000a00 */
[----:B------:R-:W2:Y:S01]  /*0100*/  LDCU.64 UR6, c[0x0][0x398] ;  /* 0x00007300ff0677ac */ /* 0x000ea20008000a00 */
[----:B0-----:R-:W-:-:S04]  /*0110*/  LEA R6, P0, R2, UR4, 0x2 ;  /* 0x0000000402067c11 */ /* 0x001fc8000f8010ff */
[----:B------:R-:W-:-:S05]  /*0120*/  LEA.HI.X R7, R2, UR5, RZ, 0x2, P0 ;  /* 0x0000000502077c11 */ /* 0x000fca00080f14ff */
[----:B-1----:R0:W5:Y:S01]  /*0130*/  LDG.E R4, desc[UR8][R6.64] ;  /* 0x0000000806047981 */ /* 0x002162000c1e1900 */
[----:B------:R-:W-:Y:S01]  /*0140*/  UISETP.NE.AND.EX UP0, UPT, UR11, URZ, UPT, !UPT ;  /* 0x000000ff0b00728c */ /* 0x000fe2000bf053f0 */
[----:B------:R-:W-:Y:S01]  /*0150*/  LOP3.LUT R5, R2, 0xffffff00, RZ, 0xc0, !PT ;  /* 0xffffff0002057812 */ /* 0x000fe200078ec0ff */
[----:B------:R-:W-:-:S07]  /*0160*/  UMOV UR4, URZ ;  /* 0x000000ff00047c82 */ /* 0x000fce0008000000 */
[----:B0-2---:R-:W-:Y:S05]  /*0170*/  BRA.U UP0, `(.L_x_9) ;  /* 0x00000001005c7547 */ /* 0x005fea000b800000 */
[----:B------:R-:W0:Y:S01]  /*0180*/  I2F.U32.RP R3, UR10 ;  /* 0x0000000a00037d06 */ /* 0x000e220008209000 */
[----:B------:R-:W-:Y:S01]  /*0190*/  ISETP.NE.U32.AND P2, PT, RZ, UR10, PT ;  /* 0x0000000aff007c0c */ /* 0x000fe2000bf45070 */
[----:B------:R-:W-:-:S06]  /*01a0*/  HFMA2 R15, -RZ, RZ, 0, 0 ;  /* 0x00000000ff0f7431 */ /* 0x000fcc00000001ff */
[----:B0-----:R-:W0:Y:S02]  /*01b0*/  MUFU.RCP R3, R3 ;  /* 0x0000000300037308 */ /* 0x001e240000001000 */
[----:B0-----:R-:W-:Y:S02]  /*01c0*/  VIADD R6, R3, 0xffffffe ;  /* 0x0ffffffe03067836 */ /* 0x001fe40000000000 */
[----:B------:R-:W-:-:S04]  /*01d0*/  IMAD.MOV.U32 R3, RZ, RZ, RZ ;  /* 0x000000ffff037224 */ /* 0x000fc800078e00ff */
[----:B------:R0:W1:Y:S02]  /*01e0*/  F2I.FTZ.U32.TRUNC.NTZ R7, R6 ;  /* 0x0000000600077305 */ /* 0x000064000021f000 */
[----:B0-----:R-:W-:Y:S01]  /*01f0*/  IMAD.MOV.U32 R6, RZ, RZ, RZ ;  /* 0x000000ffff067224 */ /* 0x001fe200078e00ff */
[----:B-1----:R-:W-:-:S05]  /*0200*/  IADD3 R9, PT, PT, RZ, -R7, RZ ;  /* 0x80000007ff097210 */ /* 0x002fca0007ffe0ff */
[----:B------:R-:W-:-:S04]  /*0210*/  IMAD R9, R9, UR10, RZ ;  /* 0x0000000a09097c24 */ /* 0x000fc8000f8e02ff */
[----:B------:R-:W-:-:S06]  /*0220*/  IMAD.HI.U32 R7, R7, R9, R6 ;  /* 0x0000000907077227 */ /* 0x000fcc00078e0006 */
[----:B------:R-:W-:-:S05]  /*0230*/  IMAD.HI.U32 R14, R7, R2, RZ ;  /* 0x00000002070e7227 */ /* 0x000fca00078e00ff */
[----:B------:R-:W-:-:S05]  /*0240*/  IADD3 R7, PT, PT, -R14, RZ, RZ ;  /* 0x000000ff0e077210 */ /* 0x000fca0007ffe1ff */
[----:B------:R-:W-:-:S05]  /*0250*/  IMAD R7, R7, UR10, R2 ;  /* 0x0000000a07077c24 */ /* 0x000fca000f8e0202 */
[----:B------:R-:W-:-:S13]  /*0260*/  ISETP.GE.U32.AND P0, PT, R7, UR10, PT ;  /* 0x0000000a07007c0c */ /* 0x000fda000bf06070 */
[----:B------:R-:W-:Y:S01]  /*0270*/  @P0 VIADD R7, R7, -UR10 ;  /* 0x8000000a07070c36 */ /* 0x000fe20008000000 */
[----:B------:R-:W-:-:S04]  /*0280*/  @P0 IADD3 R14, PT, PT, R14, 0x1, RZ ;  /* 0x000000010e0e0810 */ /* 0x000fc80007ffe0ff */
[----:B------:R-:W-:-:S13]  /*0290*/  ISETP.GE.U32.AND P1, PT, R7, UR10, PT ;  /* 0x0000000a07007c0c */ /* 0x000fda000bf26070 */
[----:B------:R-:W-:Y:S01]  /*02a0*/  @P1 VIADD R14, R14, 0x1 ;  /* 0x000000010e0e1836 */ /* 0x000fe20000000000 */
[----:B------:R-:W-:-:S04]  /*02b0*/  @!P2 LOP3.LUT R14, RZ, UR10, RZ, 0x33, !PT ;  /* 0x0000000aff0eac12 */ /* 0x000fc8000f8e33ff */
[----:B------:R-:W-:-:S05]  /*02c0*/  IADD3 R7, PT, PT, -R14, RZ, RZ ;  /* 0x000000ff0e077210 */ /* 0x000fca0007ffe1ff */
[----:B------:R-:W-:Y:S01]  /*02d0*/  IMAD R2, R7, UR10, R2 ;  /* 0x0000000a07027c24 */ /* 0x000fe2000f8e0202 */
[----:B------:R-:W-:Y:S06]  /*02e0*/  BRA `(.L_x_10) ;  /* 0x0000000000347947 */ /* 0x000fec0003800000 */
.L_x_9:
[----:B------:R-:W-:Y:S01]  /*02f0*/  IMAD.MOV.U32 R9, RZ, RZ, R2 ;  /* 0x000000ffff097224 */ /* 0x000fe200078e0002 */
[----:B------:R-:W-:-:S07]  /*0300*/  MOV R8, 0x320 ;  /* 0x0000032000087802 */ /* 0x000fce0000000f00 */
[----:B-----5:R-:W-:Y:S05]  /*0310*/  CALL.REL.NOINC `($__internal_0_$__cuda_sm20_div_u64) ;  /* 0x0000001400b47944 */ /* 0x020fea0003c00000 */
[----:B------:R-:W0:Y:S01]  /*0320*/  LDCU.64 UR10, c[0x0][0x398] ;  /* 0x00007300ff0a77ac */ /* 0x000e220008000a00 */
[----:B------:R-:W-:Y:S01]  /*0330*/  IADD3 R9, P0, PT, RZ, -R6, RZ ;  /* 0x80000006ff097210 */ /* 0x000fe20007f1e0ff */
[----:B------:R-:W-:Y:S01]  /*0340*/  IMAD.MOV.U32 R3, RZ, RZ, RZ ;  /* 0x000000ffff037224 */ /* 0x000fe200078e00ff */
[-C--:B------:R-:W-:Y:S01]  /*0350*/  MOV R15, R7.reuse ;  /* 0x00000007000f7202 */ /* 0x080fe20000000f00 */
[----:B------:R-:W-:Y:S01]  /*0360*/  IMAD.MOV.U32 R14, RZ, RZ, R6 ;  /* 0x000000ffff0e7224 */ /* 0x000fe200078e0006 */
[----:B------:R-:W-:-:S05]  /*0370*/  IADD3.X R8, PT, PT, RZ, ~R7, RZ, P0, !PT ;  /* 0x80000007ff087210 */ /* 0x000fca00007fe4ff */
[----:B0-----:R-:W-:Y:S02]  /*0380*/  IMAD R8, R8, UR10, RZ ;  /* 0x0000000a08087c24 */ /* 0x001fe4000f8e02ff */
[----:B------:R-:W-:-:S04]  /*0390*/  IMAD.WIDE.U32 R2, R9, UR10, R2 ;  /* 0x0000000a09027c25 */ /* 0x000fc8000f8e0002 */
[----:B------:R-:W-:-:S05]  /*03a0*/  IMAD R9, R9, UR11, R8 ;  /* 0x0000000b09097c24 */ /* 0x000fca000f8e0208 */
[----:B------:R-:W-:-:S07]  /*03b0*/  IADD3 R3, PT, PT, R3, R9, RZ ;  /* 0x0000000903037210 */ /* 0x000fce0007ffe0ff */
.L_x_10:
[----:B------:R-:W0:Y:S02]  /*03c0*/  LDCU.64 UR12, c[0x0][0x388] ;  /* 0x00007100ff0c77ac */ /* 0x000e240008000a00 */
[----:B0-----:R-:W-:-:S04]  /*03d0*/  LEA R6, P0, R2, UR12, 0x2 ;  /* 0x0000000c02067c11 */ /* 0x001fc8000f8010ff */
[----:B------:R-:W-:-:S06]  /*03e0*/  LEA.HI.X R7, R2, UR13, R3, 0x2, P0 ;  /* 0x0000000d02077c11 */ /* 0x000fcc00080f1403 */
[----:B------:R-:W2:Y:S01]  /*03f0*/  LDG.E R7, desc[UR8][R6.64] ;  /* 0x0000000806077981 */ /* 0x000ea2000c1e1900 */
[----:B------:R-:W-:Y:S01]  /*0400*/  UISETP.NE.AND.EX UP0, UPT, UR11, URZ, UPT, !UPT ;  /* 0x000000ff0b00728c */ /* 0x000fe2000bf053f0 */
[----:B--2--5:R-:W-:-:S08]  /*0410*/  FMUL R2, R4, R7 ;  /* 0x0000000704027220 */ /* 0x024fd00000400000 */
[----:B------:R-:W-:Y:S05]  /*0420*/  BRA.U UP0, `(.L_x_11) ;  /* 0x0000000100507547 */ /* 0x000fea000b800000 */
[----:B------:R-:W0:Y:S01]  /*0430*/  I2F.U32.RP R8, UR10 ;  /* 0x0000000a00087d06 */ /* 0x000e220008209000 */
[----:B------:R-:W-:Y:S01]  /*0440*/  IMAD.MOV.U32 R6, RZ, RZ, RZ ;  /* 0x000000ffff067224 */ /* 0x000fe200078e00ff */
[----:B------:R-:W-:-:S06]  /*0450*/  ISETP.NE.U32.AND P2, PT, RZ, UR10, PT ;  /* 0x0000000aff007c0c */ /* 0x000fcc000bf45070 */
[----:B0-----:R-:W0:Y:S02]  /*0460*/  MUFU.RCP R8, R8 ;  /* 0x0000000800087308 */ /* 0x001e240000001000 */
[----:B0-----:R-:W-:-:S06]  /*0470*/  VIADD R7, R8, 0xffffffe ;  /* 0x0ffffffe08077836 */ /* 0x001fcc0000000000 */
[----:B------:R-:W0:Y:S02]  /*0480*/  F2I.FTZ.U32.TRUNC.NTZ R7, R7 ;  /* 0x0000000700077305 */ /* 0x000e24000021f000 */
[----:B0-----:R-:W-:-:S05]  /*0490*/  IADD3 R3, PT, PT, RZ, -R7, RZ ;  /* 0x80000007ff037210 */ /* 0x001fca0007ffe0ff */
        /* <DEDUP_REMOVED lines=8> */
[----:B------:R-:W-:Y:S01]  /*0520*/  ISETP.GE.U32.AND P1, PT, R3, UR10, PT ;  /* 0x0000000a03007c0c */ /* 0x000fe2000bf26070 */
[----:B------:R-:W-:-:S12]  /*0530*/  HFMA2 R3, -RZ, RZ, 0, 0 ;  /* 0x00000000ff037431 */ /* 0x000fd800000001ff */
[----:B------:R-:W-:Y:S01]  /*0540*/  @P1 VIADD R4, R4, 0x1 ;  /* 0x0000000104041836 */ /* 0x000fe20000000000 */
[----:B------:R-:W-:Y:S01]  /*0550*/  @!P2 LOP3.LUT R4, RZ, UR10, RZ, 0x33, !PT ;  /* 0x0000000aff04ac12 */ /* 0x000fe2000f8e33ff */
[----:B------:R-:W-:Y:S06]  /*0560*/  BRA `(.L_x_12) ;  /* 0x0000000000147947 */ /* 0x000fec0003800000 */
.L_x_11:
[----:B------:R-:W-:Y:S01]  /*0570*/  IMAD.MOV.U32 R9, RZ, RZ, R5 ;  /* 0x000000ffff097224 */ /* 0x000fe200078e0005 */
[----:B------:R-:W-:-:S07]  /*0580*/  MOV R8, 0x5a0 ;  /* 0x000005a000087802 */ /* 0x000fce0000000f00 */
[----:B------:R-:W-:Y:S05]  /*0590*/  CALL.REL.NOINC `($__internal_0_$__cuda_sm20_div_u64) ;  /* 0x0000001400147944 */ /* 0x000fea0003c00000 */
[----:B------:R-:W-:Y:S01]  /*05a0*/  MOV R4, R6 ;  /* 0x0000000600047202 */ /* 0x000fe20000000f00 */
[----:B------:R-:W-:-:S07]  /*05b0*/  IMAD.MOV.U32 R3, RZ, RZ, R7 ;  /* 0x000000ffff037224 */ /* 0x000fce00078e0007 */
.L_x_12:
[----:B------:R-:W0:Y:S01]  /*05c0*/  LDCU UR5, c[0x0][0x39c] ;  /* 0x00007380ff0577ac */ /* 0x000e220008000800 */
[----:B------:R-:W-:Y:S01]  /*05d0*/  IADD3 R9, PT, PT, R5, 0xff, RZ ;  /* 0x000000ff05097810 */ /* 0x000fe20007ffe0ff */
[----:B0-----:R-:W-:-:S09]  /*05e0*/  UISETP.NE.AND.EX UP0, UPT, UR5, URZ, UPT, !UPT ;  /* 0x000000ff0500728c */ /* 0x001fd2000bf053f0 */
[----:B------:R-:W-:Y:S05]  /*05f0*/  BRA.U UP0, `(.L_x_13) ;  /* 0x0000000100547547 */ /* 0x000fea000b800000 */
[----:B------:R-:W0:Y:S01]  /*0600*/  LDCU UR4, c[0x0][0x398] ;  /* 0x00007300ff0477ac */ /* 0x000e220008000800 */
[----:B------:R-:W-:Y:S01]  /*0610*/  IMAD.MOV.U32 R6, RZ, RZ, RZ ;  /* 0x000000ffff067224 */ /* 0x000fe200078e00ff */
[----:B0-----:R-:W0:Y:S01]  /*0620*/  I2F.U32.RP R5, UR4 ;  /* 0x0000000400057d06 */ /* 0x001e220008209000 */
[----:B------:R-:W-:-:S07]  /*0630*/  ISETP.NE.U32.AND P2, PT, RZ, UR4, PT ;  /* 0x00000004ff007c0c */ /* 0x000fce000bf45070 */
[----:B0-----:R-:W0:Y:S02]  /*0640*/  MUFU.RCP R5, R5 ;  /* 0x0000000500057308 */ /* 0x001e240000001000 */
[----:B0-----:R-:W-:-:S06]  /*0650*/  VIADD R7, R5, 0xffffffe ;  /* 0x0ffffffe05077836 */ /* 0x001fcc0000000000 */
[----:B------:R-:W0:Y:S02]  /*0660*/  F2I.FTZ.U32.TRUNC.NTZ R7, R7 ;  /* 0x0000000700077305 */ /* 0x000e24000021f000 */
[----:B0-----:R-:W-:-:S05]  /*0670*/  IADD3 R11, PT, PT, RZ, -R7, RZ ;  /* 0x80000007ff0b7210 */ /* 0x001fca0007ffe0ff */
[----:B------:R-:W-:-:S04]  /*0680*/  IMAD R11, R11, UR4, RZ ;  /* 0x000000040b0b7c24 */ /* 0x000fc8000f8e02ff */
[----:B------:R-:W-:-:S04]  /*0690*/  IMAD.HI.U32 R6, R7, R11, R6 ;  /* 0x0000000b07067227 */ /* 0x000fc800078e0006 */
[----:B------:R-:W-:Y:S02]  /*06a0*/  HFMA2 R7, -RZ, RZ, 0, 0 ;  /* 0x00000000ff077431 */ /* 0x000fe400000001ff */
        /* <DEDUP_REMOVED lines=8> */
[----:B------:R-:W-:Y:S01]  /*0730*/  @!P2 LOP3.LUT R6, RZ, UR4, RZ, 0x33, !PT ;  /* 0x00000004ff06ac12 */ /* 0x000fe2000f8e33ff */
[----:B------:R-:W-:Y:S06]  /*0740*/  BRA `(.L_x_14) ;  /* 0x0000000000087947 */ /* 0x000fec0003800000 */
.L_x_13:
[----:B------:R-:W-:-:S07]  /*0750*/  MOV R8, 0x770 ;  /* 0x0000077000087802 */ /* 0x000fce0000000f00 */
[----:B------:R-:W-:Y:S05]  /*0760*/  CALL.REL.NOINC `($__internal_0_$__cuda_sm20_div_u64) ;  /* 0x0000001000a07944 */ /* 0x000fea0003c00000 */
.L_x_14:
[----:B------:R-:W-:-:S04]  /*0770*/  ISETP.GE.U32.AND P0, PT, R6, R4, PT ;  /* 0x000000040600720c */ /* 0x000fc80003f06070 */
[----:B------:R-:W-:-:S13]  /*0780*/  ISETP.GE.U32.AND.EX P0, PT, R7, R3, PT, P0 ;  /* 0x000000030700720c */ /* 0x000fda0003f06100 */
[----:B------:R-:W-:Y:S05]  /*0790*/  @!P0 EXIT ;  /* 0x000000000000894d */ /* 0x000fea0003800000 */
[----:B------:R-:W-:Y:S01]  /*07a0*/  IADD3 R19, P1, PT, R6, -R4, RZ ;  /* 0x8000000406137210 */ /* 0x000fe20007f3e0ff */
[----:B------:R-:W0:Y:S01]  /*07b0*/  S2UR UR5, SR_CgaCtaId ;  /* 0x00000000000579c3 */ /* 0x000e220000008800 */
[----:B------:R-:W1:Y:S01]  /*07c0*/  S2R R5, SR_LANEID ;  /* 0x0000000000057919 */ /* 0x000e620000000000 */
[----:B------:R-:W-:Y:S01]  /*07d0*/  UMOV UR4, 0x400 ;  /* 0x0000040000047882 */ /* 0x000fe20000000000 */
[----:B------:R-:W-:Y:S01]  /*07e0*/  SHF.R.U32.HI R12, RZ, 0x3, R0 ;  /* 0x00000003ff0c7819 */ /* 0x000fe20000011600 */
[----:B------:R-:W-:Y:S01]  /*07f0*/  VIADD R18, R19, 0x1 ;  /* 0x0000000113127836 */ /* 0x000fe20000000000 */
[----:B------:R-:W2:Y:S01]  /*0800*/  LDCU.64 UR10, c[0x0][0x390] ;  /* 0x00007200ff0a77ac */ /* 0x000ea20008000a00 */
[----:B------:R-:W-:Y:S02]  /*0810*/  IADD3.X R21, PT, PT, R7, ~R3, RZ, P1, !PT ;  /* 0x8000000307157210 */ /* 0x000fe40000ffe4ff */
[----:B------:R-:W-:Y:S02]  /*0820*/  LOP3.LUT R12, R12, 0x7c, RZ, 0xc0, !PT ;  /* 0x0000007c0c0c7812 */ /* 0x000fe400078ec0ff */
[----:B------:R-:W-:-:S04]  /*0830*/  LOP3.LUT R18, R18, 0x3, RZ, 0xc0, !PT ;  /* 0x0000000312127812 */ /* 0x000fc800078ec0ff */
[----:B------:R-:W-:-:S04]  /*0840*/  ISETP.NE.U32.AND P0, PT, R18, RZ, PT ;  /* 0x000000ff1200720c */ /* 0x000fc80003f05070 */
[----:B------:R-:W-:Y:S01]  /*0850*/  ISETP.NE.AND.EX P0, PT, RZ, RZ, PT, P0 ;  /* 0x000000ffff00720c */ /* 0x000fe20003f05300 */
[----:B0-----:R-:W-:-:S12]  /*0860*/  ULEA UR4, UR5, UR4, 0x18 ;  /* 0x0000000405047291 */ /* 0x001fd8000f8ec0ff */
[----:B--2---:R-:W-:Y:S05]  /*0870*/  @!P0 BRA `(.L_x_15) ;  /* 0x0000000000bc8947 */ /* 0x004fea0003800000 */
[----:B------:R-:W-:-:S07]  /*0880*/  IMAD.MOV.U32 R13, RZ, RZ, RZ ;  /* 0x000000ffff0d7224 */ /* 0x000fce00078e00ff */
.L_x_19:
[----:B------:R-:W-:Y:S01]  /*0890*/  ISETP.NE.U32.AND P0, PT, R4, R14, PT ;  /* 0x0000000e0400720c */ /* 0x000fe20003f05070 */
[----:B------:R-:W-:-:S03]  /*08a0*/  UMOV UR5, 0xffffffff ;  /* 0xffffffff00057882 */ /* 0x000fc60000000000 */
[----:B------:R-:W-:-:S04]  /*08b0*/  ISETP.NE.AND.EX P0, PT, R3, R15, PT, P0 ;  /* 0x0000000f0300720c */ /* 0x000fc80003f05300 */
[----:B------:R-:W-:Y:S01]  /*08c0*/  FSEL R11, R2, RZ, !P0 ;  /* 0x000000ff020b7208 */ /* 0x000fe20004000000 */
[----:B01----:R-:W-:Y:S08]  /*08d0*/  BRA.DIV UR5, `(.L_x_16) ;  /* 0x0000000e05247947 */ /* 0x003ff0000b800000 */
[----:B------:R-:W0:Y:S02]  /*08e0*/  SHFL.DOWN P0, R16, R11, 0x1, 0x1f ;  /* 0x08201f000b107f89 */ /* 0x000e240000000000 */
[----:B0-----:R-:W-:-:S05]  /*08f0*/  @P0 FADD R16, R11, R16 ;  /* 0x000000100b100221 */ /* 0x001fca0000000000 */
[----:B------:R-:W0:Y:S02]  /*0900*/  SHFL.DOWN P0, R17, R16, 0x2, 0x1f ;  /* 0x08401f0010117f89 */ /* 0x000e240000000000 */
[----:B0-----:R-:W-:-:S05]  /*0910*/  @P0 FADD R17, R16, R17 ;  /* 0x0000001110110221 */ /* 0x001fca0000000000 */
[----:B------:R-:W0:Y:S02]  /*0920*/  SHFL.DOWN P0, R20, R17, 0x4, 0x1f ;  /* 0x08801f0011147f89 */ /* 0x000e240000000000 */
[----:B0-----:R-:W-:-:S05]  /*0930*/  @P0 FADD R20, R17, R20 ;  /* 0x0000001411140221 */ /* 0x001fca0000000000 */
[----:B------:R-:W0:Y:S02]  /*0940*/  SHFL.DOWN P0, R23, R20, 0x8, 0x1f ;  /* 0x09001f0014177f89 */ /* 0x000e240000000000 */
[----:B0-----:R-:W-:-:S05]  /*0950*/  @P0 FADD R23, R20, R23 ;  /* 0x0000001714170221 */ /* 0x001fca0000000000 */
[----:B------:R0:W2:Y:S02]  /*0960*/  SHFL.DOWN P0, R22, R23, 0x10, 0x1f ;  /* 0x0a001f0017167f89 */ /* 0x0000a40000000000 */
.L_x_35:
[----:B-1----:R-:W-:Y:S01]  /*0970*/  ISETP.NE.AND P1, PT, R5, RZ, PT ;  /* 0x000000ff0500720c */ /* 0x002fe20003f25270 */
[----:B--2---:R-:W-:Y:S01]  /*0980*/  @P0 FADD R22, R23, R22 ;  /* 0x0000001617160221 */ /* 0x004fe20000000000 */
[----:B------:R-:W-:Y:S01]  /*0990*/  IADD3 R18, P0, PT, R18, -0x1, RZ ;  /* 0xffffffff12127810 */ /* 0x000fe20007f1e0ff */
[----:B------:R-:W-:Y:S05]  /*09a0*/  WARPSYNC.ALL ;  /* 0x0000000000007948 */ /* 0x000fea0003800000 */
[----:B------:R-:W-:Y:S01]  /*09b0*/  IADD3.X R13, PT, PT, R13, -0x1, RZ, P0, !PT ;  /* 0xffffffff0d0d7810 */ /* 0x000fe200007fe4ff */
[----:B------:R-:W-:Y:S01]  /*09c0*/  BSSY.RECONVERGENT B0, `(.L_x_17) ;  /* 0x0000017000007945 */ /* 0x000fe20003800200 */
[----:B------:R-:W-:-:S03]  /*09d0*/  ISETP.NE.U32.AND P0, PT, R18, RZ, PT ;  /* 0x000000ff1200720c */ /* 0x000fc60003f05070 */
[----:B------:R1:W-:Y:S01]  /*09e0*/  @!P1 STS [R12+UR4+0x8], R22 ;  /* 0x000008160c009988 */ /* 0x0003e20008000804 */
[----:B------:R-:W-:Y:S01]  /*09f0*/  BAR.SYNC.DEFER_BLOCKING 0x0 ;  /* 0x0000000000007b1d */ /* 0x000fe20000010000 */
[----:B------:R-:W-:Y:S02]  /*0a00*/  ISETP.NE.AND P1, PT, R0, RZ, PT ;  /* 0x000000ff0000720c */ /* 0x000fe40003f25270 */
[----:B------:R-:W-:-:S11]  /*0a10*/  ISETP.NE.AND.EX P0, PT, R13, RZ, PT, P0 ;  /* 0x000000ff0d00720c */ /* 0x000fd60003f05300 */
[----:B-1----:R-:W-:Y:S05]  /*0a20*/  @P1 BRA `(.L_x_18) ;  /* 0x0000000000401947 */ /* 0x002fea0003800000 */
[----:B------:R-:W1:Y:S01]  /*0a30*/  S2UR UR6, SR_CgaCtaId ;  /* 0x00000000000679c3 */ /* 0x000e620000008800 */
[----:B------:R-:W-:Y:S02]  /*0a40*/  UMOV UR5, 0x400 ;  /* 0x0000040000057882 */ /* 0x000fe40000000000 */
[----:B-1----:R-:W-:-:S09]  /*0a50*/  ULEA UR5, UR6, UR5, 0x18 ;  /* 0x0000000506057291 */ /* 0x002fd2000f8ec0ff */
[----:B0-----:R-:W0:Y:S04]  /*0a60*/  LDS R23, [UR5+0xc] ;  /* 0x00000c05ff177984 */ /* 0x001e280008000800 */
[----:B------:R-:W1:Y:S04]  /*0a70*/  LDS.128 R8, [UR5+0x10] ;  /* 0x00001005ff087984 */ /* 0x000e680008000c00 */
[----:B------:R-:W2:Y:S01]  /*0a80*/  LDS.64 R16, [UR5+0x20] ;  /* 0x00002005ff107984 */ /* 0x000ea20008000a00 */
[----:B0-----:R-:W-:-:S04]  /*0a90*/  FADD R23, R22, R23 ;  /* 0x0000001716177221 */ /* 0x001fc80000000000 */
[----:B-1----:R-:W-:-:S04]  /*0aa0*/  FADD R8, R23, R8 ;  /* 0x0000000817087221 */ /* 0x002fc80000000000 */
[----:B------:R-:W-:Y:S01]  /*0ab0*/  FADD R9, R8, R9 ;  /* 0x0000000908097221 */ /* 0x000fe20000000000 */
[----:B------:R-:W-:-:S03]  /*0ac0*/  LEA R8, P1, R4, UR10, 0x2 ;  /* 0x0000000a04087c11 */ /* 0x000fc6000f8210ff */
[----:B------:R-:W-:Y:S01]  /*0ad0*/  FADD R10, R9, R10 ;  /* 0x0000000a090a7221 */ /* 0x000fe20000000000 */
[----:B------:R-:W-:-:S03]  /*0ae0*/  LEA.HI.X R9, R4, UR11, R3, 0x2, P1 ;  /* 0x0000000b04097c11 */ /* 0x000fc600088f1403 */
[----:B------:R-:W-:-:S04]  /*0af0*/  FADD R11, R10, R11 ;  /* 0x0000000b0a0b7221 */ /* 0x000fc80000000000 */
[----:B--2---:R-:W-:-:S04]  /*0b00*/  FADD R16, R11, R16 ;  /* 0x000000100b107221 */ /* 0x004fc80000000000 */
[----:B------:R-:W-:-:S05]  /*0b10*/  FADD R17, R16, R17 ;  /* 0x0000001110117221 */ /* 0x000fca0000000000 */
[----:B------:R1:W-:Y:S02]  /*0b20*/  REDG.E.ADD.F32.FTZ.RN.STRONG.GPU desc[UR8][R8.64], R17 ;  /* 0x00000011080079a6 */ /* 0x0003e4000c12f308 */
.L_x_18:
[----:B------:R-:W-:Y:S05]  /*0b30*/  BSYNC.RECONVERGENT B0 ;  /* 0x0000000000007941 */ /* 0x000fea0003800200 */
.L_x_17:
[----:B------:R-:W-:-:S04]  /*0b40*/  IADD3 R4, P1, PT, R4, 0x1, RZ ;  /* 0x0000000104047810 */ /* 0x000fc80007f3e0ff */
[----:B------:R-:W-:Y:S01]  /*0b50*/  IADD3.X R3, PT, PT, RZ, R3, RZ, P1, !PT ;  /* 0x00000003ff037210 */ /* 0x000fe20000ffe4ff */
[----:B------:R-:W-:Y:S08]  /*0b60*/  @P0 BRA `(.L_x_19) ;  /* 0xfffffffc00480947 */ /* 0x000ff0000383ffff */
.L_x_15:
[----:B------:R-:W-:-:S04]  /*0b70*/  ISETP.GE.U32.AND P0, PT, R19, 0x3, PT ;  /* 0x000000031300780c */ /* 0x000fc80003f06070 */
[----:B------:R-:W-:-:S13]  /*0b80*/  ISETP.GE.U32.AND.EX P0, PT, R21, RZ, PT, P0 ;  /* 0x000000ff1500720c */ /* 0x000fda0003f06100 */
[----:B------:R-:W-:Y:S05]  /*0b90*/  @!P0 EXIT ;  /* 0x000000000000894d */ /* 0x000fea0003800000 */
[----:B------:R-:W2:Y:S01]  /*0ba0*/  LDCU.64 UR6, c[0x0][0x390] ;  /* 0x00007200ff0677ac */ /* 0x000ea20008000a00 */
[----:B------:R-:W-:Y:S02]  /*0bb0*/  IADD3 R16, P3, PT, R14, -R4, RZ ;  /* 0x800000040e107210 */ /* 0x000fe40007f7e0ff */
[----:B-1----:R-:W-:-:S03]  /*0bc0*/  ISETP.NE.AND P1, PT, R5, RZ, PT ;  /* 0x000000ff0500720c */ /* 0x002fc60003f25270 */
[----:B------:R-:W-:Y:S01]  /*0bd0*/  IMAD.X R13, R15, 0x1, ~R3, P3 ;  /* 0x000000010f0d7824 */ /* 0x000fe200018e0e03 */
[----:B--2---:R-:W-:-:S04]  /*0be0*/  LEA R18, P0, R4, UR6, 0x2 ;  /* 0x0000000604127c11 */ /* 0x004fc8000f8010ff */
[----:B------:R-:W-:Y:S02]  /*0bf0*/  IADD3 R18, P2, PT, R18, 0x8, RZ ;  /* 0x0000000812127810 */ /* 0x000fe40007f5e0ff */
[----:B------:R-:W-:-:S04]  /*0c00*/  LEA.HI.X R19, R4, UR7, R3, 0x2, P0 ;  /* 0x0000000704137c11 */ /* 0x000fc800080f1403 */
[----:B------:R-:W-:-:S07]  /*0c10*/  IADD3.X R19, PT, PT, RZ, R19, RZ, P2, !PT ;  /* 0x00000013ff137210 */ /* 0x000fce00017fe4ff */
.L_x_29:
[----:B------:R-:W-:Y:S01]  /*0c20*/  ISETP.NE.U32.AND P0, PT, R16, RZ, PT ;  /* 0x000000ff1000720c */ /* 0x000fe20003f05070 */
[----:B------:R-:W-:-:S03]  /*0c30*/  UMOV UR5, 0xffffffff ;  /* 0xffffffff00057882 */ /* 0x000fc60000000000 */
[----:B------:R-:W-:-:S04]  /*0c40*/  ISETP.NE.AND.EX P0, PT, R13, RZ, PT, P0 ;  /* 0x000000ff0d00720c */ /* 0x000fc80003f05300 */
[----:B------:R-:W-:Y:S01]  /*0c50*/  FSEL R11, R2, RZ, !P0 ;  /* 0x000000ff020b7208 */ /* 0x000fe20004000000 */
[----:B0-----:R-:W-:Y:S08]  /*0c60*/  BRA.DIV UR5, `(.L_x_20) ;  /* 0x0000000a05d07947 */ /* 0x001ff0000b800000 */
[----:B------:R-:W1:Y:S02]  /*0c70*/  SHFL.DOWN P0, R20, R11, 0x1, 0x1f ;  /* 0x08201f000b147f89 */ /* 0x000e640000000000 */
[----:B-1----:R-:W-:-:S05]  /*0c80*/  @P0 FADD R20, R11, R20 ;  /* 0x000000140b140221 */ /* 0x002fca0000000000 */
[----:B------:R-:W1:Y:S02]  /*0c90*/  SHFL.DOWN P0, R17, R20, 0x2, 0x1f ;  /* 0x08401f0014117f89 */ /* 0x000e640000000000 */
[----:B-1----:R-:W-:-:S05]  /*0ca0*/  @P0 FADD R17, R20, R17 ;  /* 0x0000001114110221 */ /* 0x002fca0000000000 */
[----:B------:R-:W1:Y:S02]  /*0cb0*/  SHFL.DOWN P0, R22, R17, 0x4, 0x1f ;  /* 0x08801f0011167f89 */ /* 0x000e640000000000 */
[----:B-1----:R-:W-:-:S05]  /*0cc0*/  @P0 FADD R22, R17, R22 ;  /* 0x0000001611160221 */ /* 0x002fca0000000000 */
[----:B------:R-:W1:Y:S02]  /*0cd0*/  SHFL.DOWN P0, R21, R22, 0x8, 0x1f ;  /* 0x09001f0016157f89 */ /* 0x000e640000000000 */
[----:B-1----:R-:W-:-:S05]  /*0ce0*/  @P0 FADD R21, R22, R21 ;  /* 0x0000001516150221 */ /* 0x002fca0000000000 */
[----:B0-----:R0:W1:Y:S02]  /*0cf0*/  SHFL.DOWN P0, R23, R21, 0x10, 0x1f ;  /* 0x0a001f0015177f89 */ /* 0x0010640000000000 */
.L_x_41:
[----:B------:R-:W-:Y:S01]  /*0d00*/  IADD3 R9, P2, PT, R4, 0x1, RZ ;  /* 0x0000000104097810 */ /* 0x000fe20007f5e0ff */
[----:B-1----:R-:W-:Y:S01]  /*0d10*/  @P0 FADD R23, R21, R23 ;  /* 0x0000001715170221 */ /* 0x002fe20000000000 */
[----:B------:R-:W-:Y:S05]  /*0d20*/  WARPSYNC.ALL ;  /* 0x0000000000007948 */ /* 0x000fea0003800000 */
[----:B------:R-:W-:Y:S01]  /*0d30*/  ISETP.NE.U32.AND P3, PT, R14, R9, PT ;  /* 0x000000090e00720c */ /* 0x000fe20003f65070 */
[----:B------:R-:W-:Y:S01]  /*0d40*/  IMAD.X R9, RZ, RZ, R3, P2 ;  /* 0x000000ffff097224 */ /* 0x000fe200010e0603 */
[----:B------:R-:W-:Y:S01]  /*0d50*/  ISETP.NE.AND P2, PT, R0, RZ, PT ;  /* 0x000000ff0000720c */ /* 0x000fe20003f45270 */
[----:B------:R1:W-:Y:S01]  /*0d60*/  @!P1 STS [R12+UR4+0x8], R23 ;  /* 0x000008170c009988 */ /* 0x0003e20008000804 */
[----:B------:R-:W-:Y:S01]  /*0d70*/  BSSY.RECONVERGENT B0, `(.L_x_21) ;  /* 0x0000012000007945 */ /* 0x000fe20003800200 */
[----:B------:R-:W-:Y:S01]  /*0d80*/  BAR.SYNC.DEFER_BLOCKING 0x0 ;  /* 0x0000000000007b1d */ /* 0x000fe20000010000 */
[----:B------:R-:W-:-:S09]  /*0d90*/  ISETP.NE.AND.EX P0, PT, R15, R9, PT, P3 ;  /* 0x000000090f00720c */ /* 0x000fd20003f05330 */
[----:B-1----:R-:W-:Y:S05]  /*0da0*/  @P2 BRA `(.L_x_22) ;  /* 0x0000000000382947 */ /* 0x002fea0003800000 */
[----:B------:R-:W1:Y:S01]  /*0db0*/  S2UR UR6, SR_CgaCtaId ;  /* 0x00000000000679c3 */ /* 0x000e620000008800 */
[----:B------:R-:W-:Y:S02]  /*0dc0*/  UMOV UR5, 0x400 ;  /* 0x0000040000057882 */ /* 0x000fe40000000000 */
[----:B-1----:R-:W-:-:S09]  /*0dd0*/  ULEA UR5, UR6, UR5, 0x18 ;  /* 0x0000000506057291 */ /* 0x002fd2000f8ec0ff */
[----:B------:R-:W1:Y:S04]  /*0de0*/  LDS R22, [UR5+0xc] ;  /* 0x00000c05ff167984 */ /* 0x000e680008000800 */
[----:B------:R-:W2:Y:S04]  /*0df0*/  LDS.128 R8, [UR5+0x10] ;  /* 0x00001005ff087984 */ /* 0x000ea80008000c00 */
[----:B0-----:R-:W0:Y:S01]  /*0e00*/  LDS.64 R20, [UR5+0x20] ;  /* 0x00002005ff147984 */ /* 0x001e220008000a00 */
[----:B-1----:R-:W-:-:S04]  /*0e10*/  FADD R23, R23, R22 ;  /* 0x0000001617177221 */ /* 0x002fc80000000000 */
[----:B--2---:R-:W-:-:S04]  /*0e20*/  FADD R8, R23, R8 ;  /* 0x0000000817087221 */ /* 0x004fc80000000000 */
[----:B------:R-:W-:-:S04]  /*0e30*/  FADD R9, R8, R9 ;  /* 0x0000000908097221 */ /* 0x000fc80000000000 */
[----:B------:R-:W-:-:S04]  /*0e40*/  FADD R10, R9, R10 ;  /* 0x0000000a090a7221 */ /* 0x000fc80000000000 */
[----:B------:R-:W-:-:S04]  /*0e50*/  FADD R11, R10, R11 ;  /* 0x0000000b0a0b7221 */ /* 0x000fc80000000000 */
[----:B0-----:R-:W-:-:S04]  /*0e60*/  FADD R20, R11, R20 ;  /* 0x000000140b147221 */ /* 0x001fc80000000000 */
[----:B------:R-:W-:-:S05]  /*0e70*/  FADD R21, R20, R21 ;  /* 0x0000001514157221 */ /* 0x000fca0000000000 */
[----:B------:R1:W-:Y:S02]  /*0e80*/  REDG.E.ADD.F32.FTZ.RN.STRONG.GPU desc[UR8][R18.64+-0x8], R21 ;  /* 0xfffff815120079a6 */ /* 0x0003e4000c12f308 */
.L_x_22:
[----:B------:R-:W-:Y:S05]  /*0e90*/  BSYNC.RECONVERGENT B0 ;  /* 0x0000000000007941 */ /* 0x000fea0003800200 */
.L_x_21:
[----:B------:R-:W-:Y:S01]  /*0ea0*/  FSEL R8, R2, RZ, !P0 ;  /* 0x000000ff02087208 */ /* 0x000fe20004000000 */
[----:B------:R-:W-:Y:S01]  /*0eb0*/  BSSY.RECONVERGENT B0, `(.L_x_23) ;  /* 0x0000021000007945 */ /* 0x000fe20003800200 */
[----:B------:R-:W-:Y:S02]  /*0ec0*/  ISETP.NE.AND P1, PT, R5, RZ, PT ;  /* 0x000000ff0500720c */ /* 0x000fe40003f25270 */
[----:B01----:R-:W-:Y:S01]  /*0ed0*/  IADD3 R21, P4, PT, R4, 0x2, RZ ;  /* 0x0000000204157810 */ /* 0x003fe20007f9e0ff */
[----:B------:R-:W0:Y:S02]  /*0ee0*/  SHFL.DOWN P0, R9, R8, 0x1, 0x1f ;  /* 0x08201f0008097f89 */ /* 0x000e240000000000 */
[----:B0-----:R-:W-:-:S05]  /*0ef0*/  @P0 FADD R9, R8, R9 ;  /* 0x0000000908090221 */ /* 0x001fca0000000000 */
[----:B------:R-:W0:Y:S02]  /*0f00*/  SHFL.DOWN P0, R10, R9, 0x2, 0x1f ;  /* 0x08401f00090a7f89 */ /* 0x000e240000000000 */
[----:B0-----:R-:W-:-:S05]  /*0f10*/  @P0 FADD R10, R9, R10 ;  /* 0x0000000a090a0221 */ /* 0x001fca0000000000 */
[----:B------:R-:W0:Y:S02]  /*0f20*/  SHFL.DOWN P0, R11, R10, 0x4, 0x1f ;  /* 0x08801f000a0b7f89 */ /* 0x000e240000000000 */
[----:B0-----:R-:W-:-:S05]  /*0f30*/  @P0 FADD R11, R10, R11 ;  /* 0x0000000b0a0b0221 */ /* 0x001fca0000000000 */
[----:B------:R-:W0:Y:S02]  /*0f40*/  SHFL.DOWN P0, R20, R11, 0x8, 0x1f ;  /* 0x09001f000b147f89 */ /* 0x000e240000000000 */
[----:B0-----:R-:W-:Y:S01]  /*0f50*/  @P0 FADD R20, R11, R20 ;  /* 0x000000140b140221 */ /* 0x001fe20000000000 */
[----:B------:R-:W-:Y:S02]  /*0f60*/  ISETP.NE.U32.AND P0, PT, R14, R21, PT ;  /* 0x000000150e00720c */ /* 0x000fe40003f05070 */
[----:B------:R-:W-:Y:S02]  /*0f70*/  IADD3.X R21, PT, PT, RZ, R3, RZ, P4, !PT ;  /* 0x00000003ff157210 */ /* 0x000fe400027fe4ff */
[----:B------:R-:W0:Y:S02]  /*0f80*/  SHFL.DOWN P3, R17, R20, 0x10, 0x1f ;  /* 0x0a001f0014117f89 */ /* 0x000e240000060000 */
[----:B------:R-:W-:Y:S01]  /*0f90*/  ISETP.NE.AND.EX P0, PT, R15, R21, PT, P0 ;  /* 0x000000150f00720c */ /* 0x000fe20003f05300 */
[----:B0-----:R-:W-:-:S05]  /*0fa0*/  @P3 FADD R17, R20, R17 ;  /* 0x0000001114113221 */ /* 0x001fca0000000000 */
[----:B------:R0:W-:Y:S01]  /*0fb0*/  @!P1 STS [R12+UR4+0x8], R17 ;  /* 0x000008110c009988 */ /* 0x0001e20008000804 */
[----:B------:R-:W-:Y:S06]  /*0fc0*/  BAR.SYNC.DEFER_BLOCKING 0x0 ;  /* 0x0000000000007b1d */ /* 0x000fec0000010000 */
[----:B------:R-:W-:Y:S05]  /*0fd0*/  @P2 BRA `(.L_x_24) ;  /* 0x0000000000382947 */ /* 0x000fea0003800000 */
[----:B------:R-:W1:Y:S01]  /*0fe0*/  S2UR UR6, SR_CgaCtaId ;  /* 0x00000000000679c3 */ /* 0x000e620000008800 */
[----:B------:R-:W-:Y:S02]  /*0ff0*/  UMOV UR5, 0x400 ;  /* 0x0000040000057882 */ /* 0x000fe40000000000 */
[----:B-1----:R-:W-:-:S09]  /*1000*/  ULEA UR5, UR6, UR5, 0x18 ;  /* 0x0000000506057291 */ /* 0x002fd2000f8ec0ff */
        /* <DEDUP_REMOVED lines=10> */
[----:B------:R1:W-:Y:S02]  /*10b0*/  REDG.E.ADD.F32.FTZ.RN.STRONG.GPU desc[UR8][R18.64+-0x4], R21 ;  /* 0xfffffc15120079a6 */ /* 0x0003e4000c12f308 */
.L_x_24:
[----:B------:R-:W-:Y:S05]  /*10c0*/  BSYNC.RECONVERGENT B0 ;  /* 0x0000000000007941 */ /* 0x000fea0003800200 */
.L_x_23:
[----:B------:R-:W-:Y:S01]  /*10d0*/  FSEL R8, R2, RZ, !P0 ;  /* 0x000000ff02087208 */ /* 0x000fe20004000000 */
[----:B------:R-:W-:Y:S04]  /*10e0*/  BSSY.RECONVERGENT B0, `(.L_x_25) ;  /* 0x000001c000007945 */ /* 0x000fe80003800200 */
[----:B------:R-:W2:Y:S02]  /*10f0*/  SHFL.DOWN P0, R9, R8, 0x1, 0x1f ;  /* 0x08201f0008097f89 */ /* 0x000ea40000000000 */
[----:B--2---:R-:W-:-:S05]  /*1100*/  @P0 FADD R9, R8, R9 ;  /* 0x0000000908090221 */ /* 0x004fca0000000000 */
[----:B------:R-:W2:Y:S02]  /*1110*/  SHFL.DOWN P0, R10, R9, 0x2, 0x1f ;  /* 0x08401f00090a7f89 */ /* 0x000ea40000000000 */
[----:B--2---:R-:W-:-:S05]  /*1120*/  @P0 FADD R10, R9, R10 ;  /* 0x0000000a090a0221 */ /* 0x004fca0000000000 */
[----:B------:R-:W2:Y:S02]  /*1130*/  SHFL.DOWN P0, R11, R10, 0x4, 0x1f ;  /* 0x08801f000a0b7f89 */ /* 0x000ea40000000000 */
[----:B--2---:R-:W-:-:S05]  /*1140*/  @P0 FADD R11, R10, R11 ;  /* 0x0000000b0a0b0221 */ /* 0x004fca0000000000 */
[----:B------:R-:W2:Y:S02]  /*1150*/  SHFL.DOWN P0, R20, R11, 0x8, 0x1f ;  /* 0x09001f000b147f89 */ /* 0x000ea40000000000 */
[----:B--2---:R-:W-:-:S05]  /*1160*/  @P0 FADD R20, R11, R20 ;  /* 0x000000140b140221 */ /* 0x004fca0000000000 */
[----:B0-----:R-:W0:Y:S02]  /*1170*/  SHFL.DOWN P0, R17, R20, 0x10, 0x1f ;  /* 0x0a001f0014117f89 */ /* 0x001e240000000000 */
[----:B0-----:R-:W-:-:S05]  /*1180*/  @P0 FADD R17, R20, R17 ;  /* 0x0000001114110221 */ /* 0x001fca0000000000 */
[----:B------:R0:W-:Y:S01]  /*1190*/  @!P1 STS [R12+UR4+0x8], R17 ;  /* 0x000008110c009988 */ /* 0x0001e20008000804 */
[----:B------:R-:W-:Y:S06]  /*11a0*/  BAR.SYNC.DEFER_BLOCKING 0x0 ;  /* 0x0000000000007b1d */ /* 0x000fec0000010000 */
[----:B------:R-:W-:Y:S05]  /*11b0*/  @P2 BRA `(.L_x_26) ;  /* 0x0000000000382947 */ /* 0x000fea0003800000 */
[----:B------:R-:W2:Y:S01]  /*11c0*/  S2UR UR6, SR_CgaCtaId ;  /* 0x00000000000679c3 */ /* 0x000ea20000008800 */
[----:B------:R-:W-:Y:S02]  /*11d0*/  UMOV UR5, 0x400 ;  /* 0x0000040000057882 */ /* 0x000fe40000000000 */
[----:B--2---:R-:W-:-:S09]  /*11e0*/  ULEA UR5, UR6, UR5, 0x18 ;  /* 0x0000000506057291 */ /* 0x004fd2000f8ec0ff */
[----:B------:R-:W0:Y:S04]  /*11f0*/  LDS R22, [UR5+0xc] ;  /* 0x00000c05ff167984 */ /* 0x000e280008000800 */
[----:B------:R-:W2:Y:S04]  /*1200*/  LDS.128 R8, [UR5+0x10] ;  /* 0x00001005ff087984 */ /* 0x000ea80008000c00 */
[----:B-1----:R-:W1:Y:S01]  /*1210*/  LDS.64 R20, [UR5+0x20] ;  /* 0x00002005ff147984 */ /* 0x002e620008000a00 */
[----:B0-----:R-:W-:-:S04]  /*1220*/  FADD R17, R17, R22 ;  /* 0x0000001611117221 */ /* 0x001fc80000000000 */
[----:B--2---:R-:W-:-:S04]  /*1230*/  FADD R8, R17, R8 ;  /* 0x0000000811087221 */ /* 0x004fc80000000000 */
[----:B------:R-:W-:-:S04]  /*1240*/  FADD R9, R8, R9 ;  /* 0x0000000908097221 */ /* 0x000fc80000000000 */
[----:B------:R-:W-:-:S04]  /*1250*/  FADD R10, R9, R10 ;  /* 0x0000000a090a7221 */ /* 0x000fc80000000000 */
[----:B------:R-:W-:-:S04]  /*1260*/  FADD R11, R10, R11 ;  /* 0x0000000b0a0b7221 */ /* 0x000fc80000000000 */
[----:B-1----:R-:W-:-:S04]  /*1270*/  FADD R20, R11, R20 ;  /* 0x000000140b147221 */ /* 0x002fc80000000000 */
[----:B------:R-:W-:-:S05]  /*1280*/  FADD R21, R20, R21 ;  /* 0x0000001514157221 */ /* 0x000fca0000000000 */
[----:B------:R2:W-:Y:S02]  /*1290*/  REDG.E.ADD.F32.FTZ.RN.STRONG.GPU desc[UR8][R18.64], R21 ;  /* 0x00000015120079a6 */ /* 0x0005e4000c12f308 */
.L_x_26:
[----:B------:R-:W-:Y:S05]  /*12a0*/  BSYNC.RECONVERGENT B0 ;  /* 0x0000000000007941 */ /* 0x000fea0003800200 */
.L_x_25:
[----:B0-----:R-:W-:Y:S01]  /*12b0*/  IADD3 R17, P3, PT, R4, 0x3, RZ ;  /* 0x0000000304117810 */ /* 0x001fe20007f7e0ff */
[----:B------:R-:W-:Y:S03]  /*12c0*/  BSSY.RECONVERGENT B0, `(.L_x_27) ;  /* 0x0000020000007945 */ /* 0x000fe60003800200 */
[----:B------:R-:W-:Y:S01]  /*12d0*/  ISETP.NE.U32.AND P0, PT, R14, R17, PT ;  /* 0x000000110e00720c */ /* 0x000fe20003f05070 */
[----:B------:R-:W-:-:S05]  /*12e0*/  IMAD.X R23, RZ, RZ, R3, P3 ;  /* 0x000000ffff177224 */ /* 0x000fca00018e0603 */
[----:B------:R-:W-:-:S04]  /*12f0*/  ISETP.NE.AND.EX P0, PT, R15, R23, PT, P0 ;  /* 0x000000170f00720c */ /* 0x000fc80003f05300 */
[----:B------:R-:W-:-:S08]  /*1300*/  FSEL R8, R2, RZ, !P0 ;  /* 0x000000ff02087208 */ /* 0x000fd00004000000 */
        /* <DEDUP_REMOVED lines=10> */
[----:B------:R0:W-:Y:S01]  /*13b0*/  @!P1 STS [R12+UR4+0x8], R25 ;  /* 0x000008190c009988 */ /* 0x0001e20008000804 */
[----:B------:R-:W-:Y:S06]  /*13c0*/  BAR.SYNC.DEFER_BLOCKING 0x0 ;  /* 0x0000000000007b1d */ /* 0x000fec0000010000 */
[----:B------:R-:W-:Y:S05]  /*13d0*/  @P2 BRA `(.L_x_28) ;  /* 0x0000000000382947 */ /* 0x000fea0003800000 */
[----:B------:R-:W3:Y:S01]  /*13e0*/  S2UR UR6, SR_CgaCtaId ;  /* 0x00000000000679c3 */ /* 0x000ee20000008800 */
[----:B------:R-:W-:Y:S02]  /*13f0*/  UMOV UR5, 0x400 ;  /* 0x0000040000057882 */ /* 0x000fe40000000000 */
[----:B---3--:R-:W-:-:S09]  /*1400*/  ULEA UR5, UR6, UR5, 0x18 ;  /* 0x0000000506057291 */ /* 0x008fd2000f8ec0ff */
[----:B------:R-:W0:Y:S04]  /*1410*/  LDS R22, [UR5+0xc] ;  /* 0x00000c05ff167984 */ /* 0x000e280008000800 */
[----:B------:R-:W3:Y:S04]  /*1420*/  LDS.128 R8, [UR5+0x10] ;  /* 0x00001005ff087984 */ /* 0x000ee80008000c00 */
[----:B-12---:R-:W1:Y:S01]  /*1430*/  LDS.64 R20, [UR5+0x20] ;  /* 0x00002005ff147984 */ /* 0x006e620008000a00 */
[----:B0-----:R-:W-:-:S04]  /*1440*/  FADD R25, R25, R22 ;  /* 0x0000001619197221 */ /* 0x001fc80000000000 */
[----:B---3--:R-:W-:-:S04]  /*1450*/  FADD R8, R25, R8 ;  /* 0x0000000819087221 */ /* 0x008fc80000000000 */
[----:B------:R-:W-:-:S04]  /*1460*/  FADD R9, R8, R9 ;  /* 0x0000000908097221 */ /* 0x000fc80000000000 */
[----:B------:R-:W-:-:S04]  /*1470*/  FADD R10, R9, R10 ;  /* 0x0000000a090a7221 */ /* 0x000fc80000000000 */
[----:B------:R-:W-:-:S04]  /*1480*/  FADD R11, R10, R11 ;  /* 0x0000000b0a0b7221 */ /* 0x000fc80000000000 */
[----:B-1----:R-:W-:-:S04]  /*1490*/  FADD R20, R11, R20 ;  /* 0x000000140b147221 */ /* 0x002fc80000000000 */
[----:B------:R-:W-:-:S05]  /*14a0*/  FADD R21, R20, R21 ;  /* 0x0000001514157221 */ /* 0x000fca0000000000 */
[----:B------:R3:W-:Y:S02]  /*14b0*/  REDG.E.ADD.F32.FTZ.RN.STRONG.GPU desc[UR8][R18.64+0x4], R21 ;  /* 0x00000415120079a6 */ /* 0x0007e4000c12f308 */
.L_x_28:
[----:B------:R-:W-:Y:S05]  /*14c0*/  BSYNC.RECONVERGENT B0 ;  /* 0x0000000000007941 */ /* 0x000fea0003800200 */
.L_x_27:
[----:B------:R-:W-:Y:S02]  /*14d0*/  ISETP.GE.U32.AND P0, PT, R17, R6, PT ;  /* 0x000000061100720c */ /* 0x000fe40003f06070 */
[----:B------:R-:W-:Y:S02]  /*14e0*/  IADD3 R4, P3, PT, R4, 0x4, RZ ;  /* 0x0000000404047810 */ /* 0x000fe40007f7e0ff */
[----:B------:R-:W-:Y:S02]  /*14f0*/  ISETP.GE.U32.AND.EX P0, PT, R23, R7, PT, P0 ;  /* 0x000000071700720c */ /* 0x000fe40003f06100 */
[----:B------:R-:W-:Y:S01]  /*1500*/  IADD3 R16, P2, PT, R16, -0x4, RZ ;  /* 0xfffffffc10107810 */ /* 0x000fe20007f5e0ff */
[----:B------:R-:W-:Y:S01]  /*1510*/  IMAD.X R3, RZ, RZ, R3, P3 ;  /* 0x000000ffff037224 */ /* 0x000fe200018e0603 */
[----:B-123--:R-:W-:Y:S02]  /*1520*/  IADD3 R18, P4, PT, R18, 0x10, RZ ;  /* 0x0000001012127810 */ /* 0x00efe40007f9e0ff */
[----:B------:R-:W-:-:S02]  /*1530*/  IADD3.X R13, PT, PT, R13, -0x1, RZ, P2, !PT ;  /* 0xffffffff0d0d7810 */ /* 0x000fc400017fe4ff */
[----:B------:R-:W-:-:S05]  /*1540*/  IADD3.X R19, PT, PT, RZ, R19, RZ, P4, !PT ;  /* 0x00000013ff137210 */ /* 0x000fca00027fe4ff */
[----:B------:R-:W-:Y:S05]  /*1550*/  @!P0 BRA `(.L_x_29) ;  /* 0xfffffff400b08947 */ /* 0x000fea000383ffff */
[----:B------:R-:W-:Y:S05]  /*1560*/  EXIT ;  /* 0x000000000000794d */ /* 0x000fea0003800000 */
.L_x_16:
[----:B------:R-:W-:Y:S02]  /*1570*/  HFMA2 R10, -RZ, RZ, 0, 5.9604644775390625e-08 ;  /* 0x00000001ff0a7431 */ /* 0x000fe400000001ff */
[----:B------:R-:W-:Y:S01]  /*1580*/  IMAD.MOV.U32 R9, RZ, RZ, 0x1f ;  /* 0x0000001fff097424 */ /* 0x000fe200078e00ff */
[----:B------:R-:W-:-:S07]  /*1590*/  MOV R8, 0xffffffff ;  /* 0xffffffff00087802 */ /* 0x000fce0000000f00 */
[----:B-1----:R-:W-:Y:S05]  /*15a0*/  WARPSYNC.COLLECTIVE R8, `(.L_x_30) ;  /* 0x0000000008087348 */ /* 0x002fea0003c00000 */
[----:B------:R0:W2:Y:S02]  /*15b0*/  SHFL.DOWN P0, R24, R11, R10, R9 ;  /* 0x0800000a0b187389 */ /* 0x0000a40000000009 */
[----:B012---:R-:W-:Y:S05]  /*15c0*/  ENDCOLLECTIVE ;  /* 0x000000000000791b */ /* 0x007fea0003800000 */
.L_x_30:
[----:B------:R-:W-:Y:S02]  /*15d0*/  IMAD.MOV.U32 R10, RZ, RZ, 0x2 ;  /* 0x00000002ff0a7424 */ /* 0x000fe400078e00ff */
[----:B------:R-:W-:-:S04]  /*15e0*/  IMAD.MOV.U32 R16, RZ, RZ, R24 ;  /* 0x000000ffff107224 */ /* 0x000fc800078e0018 */
[----:B------:R-:W-:-:S05]  /*15f0*/  @P0 FADD R16, R11, R16 ;  /* 0x000000100b100221 */ /* 0x000fca0000000000 */
[----:B------:R-:W-:-:S07]  /*1600*/  MOV R11, R16 ;  /* 0x00000010000b7202 */ /* 0x000fce0000000f00 */
[----:B------:R-:W-:Y:S05]  /*1610*/  WARPSYNC.COLLECTIVE R8, `(.L_x_31) ;  /* 0x0000000008087348 */ /* 0x000fea0003c00000 */
[----:B------:R0:W1:Y:S02]  /*1620*/  SHFL.DOWN P0, R24, R11, R10, R9 ;  /* 0x0800000a0b187389 */ /* 0x0000640000000009 */
[----:B01----:R-:W-:Y:S05]  /*1630*/  ENDCOLLECTIVE ;  /* 0x000000000000791b */ /* 0x003fea0003800000 */
.L_x_31:
[----:B------:R-:W-:Y:S01]  /*1640*/  HFMA2 R10, -RZ, RZ, 0, 2.384185791015625e-07 ;  /* 0x00000004ff0a7431 */ /* 0x000fe200000001ff */
[----:B------:R-:W-:-:S05]  /*1650*/  MOV R17, R24 ;  /* 0x0000001800117202 */ /* 0x000fca0000000f00 */
[----:B------:R-:W-:-:S04]  /*1660*/  @P0 FADD R17, R16, R17 ;  /* 0x0000001110110221 */ /* 0x000fc80000000000 */
[----:B------:R-:W-:-:S07]  /*1670*/  IMAD.MOV.U32 R11, RZ, RZ, R17 ;  /* 0x000000ffff0b7224 */ /* 0x000fce00078e0011 */
[----:B------:R-:W-:Y:S05]  /*1680*/  WARPSYNC.COLLECTIVE R8, `(.L_x_32) ;  /* 0x0000000008087348 */ /* 0x000fea0003c00000 */
[----:B------:R0:W1:Y:S02]  /*1690*/  SHFL.DOWN P0, R24, R11, R10, R9 ;  /* 0x0800000a0b187389 */ /* 0x0000640000000009 */
[----:B01----:R-:W-:Y:S05]  /*16a0*/  ENDCOLLECTIVE ;  /* 0x000000000000791b */ /* 0x003fea0003800000 */
.L_x_32:
[----:B------:R-:W-:Y:S02]  /*16b0*/  IMAD.MOV.U32 R10, RZ, RZ, 0x8 ;  /* 0x00000008ff0a7424 */ /* 0x000fe400078e00ff */
[----:B------:R-:W-:-:S04]  /*16c0*/  IMAD.MOV.U32 R20, RZ, RZ, R24 ;  /* 0x000000ffff147224 */ /* 0x000fc800078e0018 */
[----:B------:R-:W-:-:S05]  /*16d0*/  @P0 FADD R20, R17, R20 ;  /* 0x0000001411140221 */ /* 0x000fca0000000000 */
[----:B------:R-:W-:-:S07]  /*16e0*/  MOV R11, R20 ;  /* 0x00000014000b7202 */ /* 0x000fce0000000f00 */
[----:B------:R-:W-:Y:S05]  /*16f0*/  WARPSYNC.COLLECTIVE R8, `(.L_x_33) ;  /* 0x0000000008087348 */ /* 0x000fea0003c00000 */
[----:B------:R0:W1:Y:S02]  /*1700*/  SHFL.DOWN P0, R24, R11, R10, R9 ;  /* 0x0800000a0b187389 */ /* 0x0000640000000009 */
[----:B01----:R-:W-:Y:S05]  /*1710*/  ENDCOLLECTIVE ;  /* 0x000000000000791b */ /* 0x003fea0003800000 */
.L_x_33:
[----:B------:R-:W-:Y:S01]  /*1720*/  HFMA2 R10, -RZ, RZ, 0, 9.5367431640625e-07 ;  /* 0x00000010ff0a7431 */ /* 0x000fe200000001ff */
[----:B------:R-:W-:-:S05]  /*1730*/  MOV R23, R24 ;  /* 0x0000001800177202 */ /* 0x000fca0000000f00 */
[----:B------:R-:W-:-:S04]  /*1740*/  @P0 FADD R23, R20, R23 ;  /* 0x0000001714170221 */ /* 0x000fc80000000000 */
[----:B------:R-:W-:-:S07]  /*1750*/  IMAD.MOV.U32 R11, RZ, RZ, R23 ;  /* 0x000000ffff0b7224 */ /* 0x000fce00078e0017 */
[----:B------:R-:W-:Y:S05]  /*1760*/  WARPSYNC.COLLECTIVE R8, `(.L_x_34) ;  /* 0x0000000008087348 */ /* 0x000fea0003c00000 */
[----:B------:R0:W1:Y:S02]  /*1770*/  SHFL.DOWN P0, R24, R11, R10, R9 ;  /* 0x0800000a0b187389 */ /* 0x0000640000000009 */
[----:B01----:R-:W-:Y:S05]  /*1780*/  ENDCOLLECTIVE ;  /* 0x000000000000791b */ /* 0x003fea0003800000 */
.L_x_34:
[----:B------:R-:W-:Y:S01]  /*1790*/  IMAD.MOV.U32 R22, RZ, RZ, R24 ;  /* 0x000000ffff167224 */ /* 0x000fe200078e0018 */
[----:B------:R-:W-:Y:S06]  /*17a0*/  BRA `(.L_x_35) ;  /* 0xfffffff000707947 */ /* 0x000fec000383ffff */
.L_x_20:
[----:B------:R-:W-:Y:S01]  /*17b0*/  MOV R10, 0x1 ;  /* 0x00000001000a7802 */ /* 0x000fe20000000f00 */
[----:B------:R-:W-:Y:S01]  /*17c0*/  IMAD.MOV.U32 R9, RZ, RZ, 0x1f ;  /* 0x0000001fff097424 */ /* 0x000fe200078e00ff */
[----:B------:R-:W-:-:S07]  /*17d0*/  MOV R8, 0xffffffff ;  /* 0xffffffff00087802 */ /* 0x000fce0000000f00 */
[----:B0-----:R-:W-:Y:S05]  /*17e0*/  WARPSYNC.COLLECTIVE R8, `(.L_x_36) ;  /* 0x0000000008087348 */ /* 0x001fea0003c00000 */
[----:B------:R1:W2:Y:S02]  /*17f0*/  SHFL.DOWN P0, R24, R11, R10, R9 ;  /* 0x0800000a0b187389 */ /* 0x0002a40000000009 */
[----:B012---:R-:W-:Y:S05]  /*1800*/  ENDCOLLECTIVE ;  /* 0x000000000000791b */ /* 0x007fea0003800000 */
.L_x_36:
[----:B------:R-:W-:Y:S01]  /*1810*/  HFMA2 R10, -RZ, RZ, 0, 1.1920928955078125e-07 ;  /* 0x00000002ff0a7431 */ /* 0x000fe200000001ff */
[----:B------:R-:W-:-:S05]  /*1820*/  MOV R20, R24 ;  /* 0x0000001800147202 */ /* 0x000fca0000000f00 */
[----:B------:R-:W-:-:S04]  /*1830*/  @P0 FADD R20, R11, R20 ;  /* 0x000000140b140221 */ /* 0x000fc80000000000 */
[----:B------:R-:W-:-:S07]  /*1840*/  IMAD.MOV.U32 R11, RZ, RZ, R20 ;  /* 0x000000ffff0b7224 */ /* 0x000fce00078e0014 */
[----:B------:R-:W-:Y:S05]  /*1850*/  WARPSYNC.COLLECTIVE R8, `(.L_x_37) ;  /* 0x0000000008087348 */ /* 0x000fea0003c00000 */
[----:B------:R0:W1:Y:S02]  /*1860*/  SHFL.DOWN P0, R24, R11, R10, R9 ;  /* 0x0800000a0b187389 */ /* 0x0000640000000009 */
[----:B01----:R-:W-:Y:S05]  /*1870*/  ENDCOLLECTIVE ;  /* 0x000000000000791b */ /* 0x003fea0003800000 */
.L_x_37:
[----:B------:R-:W-:Y:S01]  /*1880*/  HFMA2 R10, -RZ, RZ, 0, 2.384185791015625e-07 ;  /* 0x00000004ff0a7431 */ /* 0x000fe200000001ff */
[----:B------:R-:W-:-:S05]  /*1890*/  MOV R17, R24 ;  /* 0x0000001800117202 */ /* 0x000fca0000000f00 */
[----:B------:R-:W-:-:S04]  /*18a0*/  @P0 FADD R17, R20, R17 ;  /* 0x0000001114110221 */ /* 0x000fc80000000000 */
[----:B------:R-:W-:-:S07]  /*18b0*/  IMAD.MOV.U32 R11, RZ, RZ, R17 ;  /* 0x000000ffff0b7224 */ /* 0x000fce00078e0011 */
[----:B------:R-:W-:Y:S05]  /*18c0*/  WARPSYNC.COLLECTIVE R8, `(.L_x_38) ;  /* 0x0000000008087348 */ /* 0x000fea0003c00000 */
[----:B------:R0:W1:Y:S02]  /*18d0*/  SHFL.DOWN P0, R24, R11, R10, R9 ;  /* 0x0800000a0b187389 */ /* 0x0000640000000009 */
[----:B01----:R-:W-:Y:S05]  /*18e0*/  ENDCOLLECTIVE ;  /* 0x000000000000791b */ /* 0x003fea0003800000 */
.L_x_38:
[----:B------:R-:W-:Y:S01]  /*18f0*/  HFMA2 R10, -RZ, RZ, 0, 4.76837158203125e-07 ;  /* 0x00000008ff0a7431 */ /* 0x000fe200000001ff */
[----:B------:R-:W-:-:S05]  /*1900*/  MOV R22, R24 ;  /* 0x0000001800167202 */ /* 0x000fca0000000f00 */
[----:B------:R-:W-:-:S04]  /*1910*/  @P0 FADD R22, R17, R22 ;  /* 0x0000001611160221 */ /* 0x000fc80000000000 */
[----:B------:R-:W-:-:S07]  /*1920*/  IMAD.MOV.U32 R11, RZ, RZ, R22 ;  /* 0x000000ffff0b7224 */ /* 0x000fce00078e0016 */
[----:B------:R-:W-:Y:S05]  /*1930*/  WARPSYNC.COLLECTIVE R8, `(.L_x_39) ;  /* 0x0000000008087348 */ /* 0x000fea0003c00000 */
[----:B------:R0:W1:Y:S02]  /*1940*/  SHFL.DOWN P0, R24, R11, R10, R9 ;  /* 0x0800000a0b187389 */ /* 0x0000640000000009 */
[----:B01----:R-:W-:Y:S05]  /*1950*/  ENDCOLLECTIVE ;  /* 0x000000000000791b */ /* 0x003fea0003800000 */
.L_x_39:
[----:B------:R-:W-:Y:S01]  /*1960*/  HFMA2 R10, -RZ, RZ, 0, 9.5367431640625e-07 ;  /* 0x00000010ff0a7431 */ /* 0x000fe200000001ff */
[----:B------:R-:W-:-:S05]  /*1970*/  MOV R21, R24 ;  /* 0x0000001800157202 */ /* 0x000fca0000000f00 */
[----:B------:R-:W-:-:S04]  /*1980*/  @P0 FADD R21, R22, R21 ;  /* 0x0000001516150221 */ /* 0x000fc80000000000 */
[----:B------:R-:W-:-:S07]  /*1990*/  IMAD.MOV.U32 R11, RZ, RZ, R21 ;  /* 0x000000ffff0b7224 */ /* 0x000fce00078e0015 */
[----:B------:R-:W-:Y:S05]  /*19a0*/  WARPSYNC.COLLECTIVE R8, `(.L_x_40) ;  /* 0x0000000008087348 */ /* 0x000fea0003c00000 */
[----:B------:R0:W1:Y:S02]  /*19b0*/  SHFL.DOWN P0, R24, R11, R10, R9 ;  /* 0x0800000a0b187389 */ /* 0x0000640000000009 */
[----:B01----:R-:W-:Y:S05]  /*19c0*/  ENDCOLLECTIVE ;  /* 0x000000000000791b */ /* 0x003fea0003800000 */
.L_x_40:
[----:B------:R-:W-:Y:S01]  /*19d0*/  MOV R23, R24 ;  /* 0x0000001800177202 */ /* 0x000fe20000000f00 */
[----:B------:R-:W-:Y:S06]  /*19e0*/  BRA `(.L_x_41) ;  /* 0xfffffff000c47947 */ /* 0x000fec000383ffff */
        .weak           $__internal_0_$__cuda_sm20_div_u64
        .type           $__internal_0_$__cuda_sm20_div_u64,@function
        .size           $__internal_0_$__cuda_sm20_div_u64,(.L_x_44 - $__internal_0_$__cuda_sm20_div_u64)
$__internal_0_$__cuda_sm20_div_u64:
[----:B------:R-:W0:Y:S08]  /*19f0*/  I2F.U64.RP R12, UR6 ;  /* 0x00000006000c7d12 */ /* 0x000e300008309000 */
[----:B0-----:R-:W0:Y:S02]  /*1a00*/  MUFU.RCP R12, R12 ;  /* 0x0000000c000c7308 */ /* 0x001e240000001000 */
[----:B0-----:R-:W-:-:S06]  /*1a10*/  VIADD R6, R12, 0x1ffffffe ;  /* 0x1ffffffe0c067836 */ /* 0x001fcc0000000000 */
[----:B------:R-:W0:Y:S02]  /*1a20*/  F2I.U64.TRUNC R6, R6 ;  /* 0x0000000600067311 */ /* 0x000e24000020d800 */
[----:B0-----:R-:W-:-:S04]  /*1a30*/  IMAD.WIDE.U32 R10, R6, UR6, RZ ;  /* 0x00000006060a7c25 */ /* 0x001fc8000f8e00ff */
[----:B------:R-:W-:Y:S01]  /*1a40*/  IMAD R11, R6, UR7, R11 ;  /* 0x00000007060b7c24 */ /* 0x000fe2000f8e020b */
[----:B------:R-:W-:-:S03]  /*1a50*/  IADD3 R13, P0, PT, RZ, -R10, RZ ;  /* 0x8000000aff0d7210 */ /* 0x000fc60007f1e0ff */
[----:B------:R-:W-:Y:S02]  /*1a60*/  IMAD R11, R7, UR6, R11 ;  /* 0x00000006070b7c24 */ /* 0x000fe4000f8e020b */
[----:B------:R-:W-:-:S03]  /*1a70*/  IMAD.HI.U32 R10, R6, R13, RZ ;  /* 0x0000000d060a7227 */ /* 0x000fc600078e00ff */
[----:B------:R-:W-:Y:S02]  /*1a80*/  IADD3.X R17, PT, PT, RZ, ~R11, RZ, P0, !PT ;  /* 0x8000000bff117210 */ /* 0x000fe400007fe4ff */
[----:B------:R-:W-:-:S03]  /*1a90*/  MOV R11, R6 ;  /* 0x00000006000b7202 */ /* 0x000fc60000000f00 */
[-C--:B------:R-:W-:Y:S02]  /*1aa0*/  IMAD R19, R7, R17.reuse, RZ ;  /* 0x0000001107137224 */ /* 0x080fe400078e02ff */
[----:B------:R-:W-:-:S04]  /*1ab0*/  IMAD.WIDE.U32 R10, P0, R6, R17, R10 ;  /* 0x00000011060a7225 */ /* 0x000fc8000780000a */
[----:B------:R-:W-:-:S04]  /*1ac0*/  IMAD.HI.U32 R17, R7, R17, RZ ;  /* 0x0000001107117227 */ /* 0x000fc800078e00ff */
[----:B------:R-:W-:-:S05]  /*1ad0*/  IMAD.HI.U32 R10, P1, R7, R13, R10 ;  /* 0x0000000d070a7227 */ /* 0x000fca000782000a */
[----:B------:R-:W-:Y:S01]  /*1ae0*/  IADD3 R11, P2, PT, R19, R10, RZ ;  /* 0x0000000a130b7210 */ /* 0x000fe20007f5e0ff */
[----:B------:R-:W-:-:S04]  /*1af0*/  IMAD.X R10, R17, 0x1, R7, P0 ;  /* 0x00000001110a7824 */ /* 0x000fc800000e0607 */
[----:B------:R-:W-:Y:S01]  /*1b00*/  IMAD.WIDE.U32 R6, R11, UR6, RZ ;  /* 0x000000060b067c25 */ /* 0x000fe2000f8e00ff */
[----:B------:R-:W-:-:S03]  /*1b10*/  IADD3.X R13, PT, PT, RZ, RZ, R10, P2, P1 ;  /* 0x000000ffff0d7210 */ /* 0x000fc600017e240a */
[----:B------:R-:W-:Y:S01]  /*1b20*/  IMAD R10, R11, UR7, R7 ;  /* 0x000000070b0a7c24 */ /* 0x000fe2000f8e0207 */
[----:B------:R-:W-:-:S03]  /*1b30*/  IADD3 R7, P0, PT, RZ, -R6, RZ ;  /* 0x80000006ff077210 */ /* 0x000fc60007f1e0ff */
[----:B------:R-:W-:Y:S02]  /*1b40*/  IMAD R6, R13, UR6, R10 ;  /* 0x000000060d067c24 */ /* 0x000fe4000f8e020a */
[----:B------:R-:W-:-:S03]  /*1b50*/  IMAD.HI.U32 R10, R11, R7, RZ ;  /* 0x000000070b0a7227 */ /* 0x000fc600078e00ff */
[----:B------:R-:W-:-:S05]  /*1b60*/  IADD3.X R6, PT, PT, RZ, ~R6, RZ, P0, !PT ;  /* 0x80000006ff067210 */ /* 0x000fca00007fe4ff */
[----:B------:R-:W-:-:S04]  /*1b70*/  IMAD.WIDE.U32 R10, P0, R11, R6, R10 ;  /* 0x000000060b0a7225 */ /* 0x000fc8000780000a */
[C---:B------:R-:W-:Y:S02]  /*1b80*/  IMAD R17, R13.reuse, R6, RZ ;  /* 0x000000060d117224 */ /* 0x040fe400078e02ff */
[----:B------:R-:W-:-:S04]  /*1b90*/  IMAD.HI.U32 R10, P1, R13, R7, R10 ;  /* 0x000000070d0a7227 */ /* 0x000fc8000782000a */
[----:B------:R-:W-:Y:S01]  /*1ba0*/  IMAD.HI.U32 R6, R13, R6, RZ ;  /* 0x000000060d067227 */ /* 0x000fe200078e00ff */
[----:B------:R-:W-:-:S03]  /*1bb0*/  IADD3 R10, P2, PT, R17, R10, RZ ;  /* 0x0000000a110a7210 */ /* 0x000fc60007f5e0ff */
[----:B------:R-:W-:Y:S01]  /*1bc0*/  IMAD.MOV.U32 R7, RZ, RZ, RZ ;  /* 0x000000ffff077224 */ /* 0x000fe200078e00ff */
[----:B------:R-:W-:Y:S01]  /*1bd0*/  IADD3.X R13, PT, PT, R6, R13, RZ, P0, !PT ;  /* 0x0000000d060d7210 */ /* 0x000fe200007fe4ff */
[----:B------:R-:W-:-:S03]  /*1be0*/  IMAD.HI.U32 R6, R10, R9, RZ ;  /* 0x000000090a067227 */ /* 0x000fc600078e00ff */
[----:B------:R-:W-:Y:S01]  /*1bf0*/  IADD3.X R13, PT, PT, RZ, RZ, R13, P2, P1 ;  /* 0x000000ffff0d7210 */ /* 0x000fe200017e240d */
[----:B------:R-:W-:-:S04]  /*1c00*/  IMAD.WIDE.U32 R6, R10, UR4, R6 ;  /* 0x000000040a067c25 */ /* 0x000fc8000f8e0006 */
[C---:B------:R-:W-:Y:S02]  /*1c10*/  IMAD R11, R13.reuse, UR4, RZ ;  /* 0x000000040d0b7c24 */ /* 0x040fe4000f8e02ff */
[----:B------:R-:W-:-:S04]  /*1c20*/  IMAD.HI.U32 R6, P0, R13, R9, R6 ;  /* 0x000000090d067227 */ /* 0x000fc80007800006 */
[----:B------:R-:W-:Y:S01]  /*1c30*/  IMAD.HI.U32 R10, R13, UR4, RZ ;  /* 0x000000040d0a7c27 */ /* 0x000fe2000f8e00ff */
[----:B------:R-:W-:-:S04]  /*1c40*/  IADD3 R11, P1, PT, R11, R6, RZ ;  /* 0x000000060b0b7210 */ /* 0x000fc80007f3e0ff */
[----:B------:R-:W-:Y:S01]  /*1c50*/  IADD3.X R10, PT, PT, R10, RZ, RZ, P0, !PT ;  /* 0x000000ff0a0a7210 */ /* 0x000fe200007fe4ff */
[----:B------:R-:W-:-:S03]  /*1c60*/  IMAD.WIDE.U32 R6, R11, UR6, RZ ;  /* 0x000000060b067c25 */ /* 0x000fc6000f8e00ff */
[----:B------:R-:W-:Y:S01]  /*1c70*/  IADD3.X R10, PT, PT, RZ, R10, RZ, P1, !PT ;  /* 0x0000000aff0a7210 */ /* 0x000fe20000ffe4ff */
[C---:B------:R-:W-:Y:S01]  /*1c80*/  IMAD R7, R11.reuse, UR7, R7 ;  /* 0x000000070b077c24 */ /* 0x040fe2000f8e0207 */
[----:B------:R-:W-:Y:S02]  /*1c90*/  IADD3 R16, P1, PT, -R6, R9, RZ ;  /* 0x0000000906107210 */ /* 0x000fe40007f3e1ff */
[----:B------:R-:W-:Y:S01]  /*1ca0*/  IADD3 R6, P2, PT, R11, 0x1, RZ ;  /* 0x000000010b067810 */ /* 0x000fe20007f5e0ff */
[----:B------:R-:W-:Y:S01]  /*1cb0*/  IMAD R7, R10, UR6, R7 ;  /* 0x000000060a077c24 */ /* 0x000fe2000f8e0207 */
[----:B------:R-:W-:-:S04]  /*1cc0*/  ISETP.GE.U32.AND P0, PT, R16, UR6, PT ;  /* 0x0000000610007c0c */ /* 0x000fc8000bf06070 */
[----:B------:R-:W-:Y:S01]  /*1cd0*/  IADD3.X R13, PT, PT, ~R7, UR4, RZ, P1, !PT ;  /* 0x00000004070d7c10 */ /* 0x000fe20008ffe5ff */
[----:B------:R-:W-:Y:S01]  /*1ce0*/  IMAD.X R7, RZ, RZ, R10, P2 ;  /* 0x000000ffff077224 */ /* 0x000fe200010e060a */
[----:B------:R-:W-:Y:S02]  /*1cf0*/  IADD3 R9, P1, PT, R16, -UR6, RZ ;  /* 0x8000000610097c10 */ /* 0x000fe4000ff3e0ff */
[C---:B------:R-:W-:Y:S02]  /*1d00*/  ISETP.GE.U32.AND.EX P0, PT, R13.reuse, UR7, PT, P0 ;  /* 0x000000070d007c0c */ /* 0x040fe4000bf06100 */
[----:B------:R-:W-:Y:S02]  /*1d10*/  IADD3.X R12, PT, PT, R13, ~UR7, RZ, P1, !PT ;  /* 0x800000070d0c7c10 */ /* 0x000fe40008ffe4ff */
[----:B------:R-:W-:Y:S02]  /*1d20*/  SEL R9, R9, R16, P0 ;  /* 0x0000001009097207 */ /* 0x000fe40000000000 */
[----:B------:R-:W-:-:S02]  /*1d30*/  SEL R11, R6, R11, P0 ;  /* 0x0000000b060b7207 */ /* 0x000fc40000000000 */
[----:B------:R-:W-:Y:S02]  /*1d40*/  SEL R12, R12, R13, P0 ;  /* 0x0000000d0c0c7207 */ /* 0x000fe40000000000 */
[----:B------:R-:W-:Y:S02]  /*1d50*/  SEL R10, R7, R10, P0 ;  /* 0x0000000a070a7207 */ /* 0x000fe40000000000 */
[----:B------:R-:W-:Y:S01]  /*1d60*/  ISETP.GE.U32.AND P0, PT, R9, UR6, PT ;  /* 0x0000000609007c0c */ /* 0x000fe2000bf06070 */
[----:B------:R-:W-:Y:S01]  /*1d70*/  HFMA2 R9, -RZ, RZ, 0, 0 ;  /* 0x00000000ff097431 */ /* 0x000fe200000001ff */
[----:B------:R-:W-:Y:S02]  /*1d80*/  IADD3 R6, P2, PT, R11, 0x1, RZ ;  /* 0x000000010b067810 */ /* 0x000fe40007f5e0ff */
[----:B------:R-:W-:Y:S02]  /*1d90*/  ISETP.NE.U32.AND P1, PT, RZ, UR6, PT ;  /* 0x00000006ff007c0c */ /* 0x000fe4000bf25070 */
[----:B------:R-:W-:-:S02]  /*1da0*/  ISETP.GE.U32.AND.EX P0, PT, R12, UR7, PT, P0 ;  /* 0x000000070c007c0c */ /* 0x000fc4000bf06100 */
[-C--:B------:R-:W-:Y:S02]  /*1db0*/  IADD3.X R7, PT, PT, RZ, R10.reuse, RZ, P2, !PT ;  /* 0x0000000aff077210 */ /* 0x080fe400017fe4ff */
[----:B------:R-:W-:Y:S02]  /*1dc0*/  ISETP.NE.AND.EX P1, PT, RZ, UR7, PT, P1 ;  /* 0x00000007ff007c0c */ /* 0x000fe4000bf25310 */
[----:B------:R-:W-:Y:S02]  /*1dd0*/  SEL R6, R6, R11, P0 ;  /* 0x0000000b06067207 */ /* 0x000fe40000000000 */
[----:B------:R-:W-:Y:S02]  /*1de0*/  SEL R7, R7, R10, P0 ;  /* 0x0000000a07077207 */ /* 0x000fe40000000000 */
[----:B------:R-:W-:Y:S02]  /*1df0*/  SEL R6, R6, 0xffffffff, P1 ;  /* 0xffffffff06067807 */ /* 0x000fe40000800000 */
[----:B------:R-:W-:Y:S01]  /*1e00*/  SEL R7, R7, 0xffffffff, P1 ;  /* 0xffffffff07077807 */ /* 0x000fe20000800000 */
[----:B------:R-:W-:Y:S06]  /*1e10*/  RET.REL.NODEC R8 `(_Z4gemvPfS_S_m) ;  /* 0xffffffe008787950 */ /* 0x000fec0003c3ffff */
.L_x_42:
        /* <DEDUP_REMOVED lines=14> */
.L_x_44:


//--------------------- .text._Z19vectorScalarProductPffm --------------------------
	.section	.text._Z19vectorScalarProductPffm,"ax",@progbits
	.align	128
        .global         _Z19vectorScalarProductPffm
        .type           _Z19vectorScalarProductPffm,@function
        .size           _Z19vectorScalarProductPffm,(.L_x_49 - _Z19vectorScalarProductPffm)
        .other          _Z19vectorScalarProductPffm,@"STO_CUDA_ENTRY STV_DEFAULT"
_Z19vectorScalarProductPffm:
.text._Z19vectorScalarProductPffm:
[----:B------:R-:W-:Y:S01]  /*0000*/  LDC R1, c[0x0][0x37c] ;  /* 0x0000df00ff017b82 */ /* 0x000fe20000000800 */
[----:B------:R-:W0:Y:S07]  /*0010*/  S2R R0, SR_TID.X ;  /* 0x0000000000007919 */ /* 0x000e2e0000002100 */
[----:B------:R-:W0:Y:S01]  /*0020*/  S2UR UR4, SR_CTAID.X ;  /* 0x00000000000479c3 */ /* 0x000e220000002500 */
[----:B------:R-:W1:Y:S07]  /*0030*/  LDCU.64 UR6, c[0x0][0x390] ;  /* 0x00007200ff0677ac */ /* 0x000e6e0008000a00 */
[----:B------:R-:W0:Y:S02]  /*0040*/  LDC R3, c[0x0][0x360] ;  /* 0x0000d800ff037b82 */ /* 0x000e240000000800 */
[----:B0-----:R-:W-:-:S05]  /*0050*/  IMAD R0, R3, UR4, R0 ;  /* 0x0000000403007c24 */ /* 0x001fca000f8e0200 */
[----:B-1----:R-:W-:-:S04]  /*0060*/  ISETP.GE.U32.AND P0, PT, R0, UR6, PT ;  /* 0x0000000600007c0c */ /* 0x002fc8000bf06070 */
[----:B------:R-:W-:-:S13]  /*0070*/  ISETP.GE.U32.AND.EX P0, PT, RZ, UR7, PT, P0 ;  /* 0x00000007ff007c0c */ /* 0x000fda000bf06100 */
[----:B------:R-:W-:Y:S05]  /*0080*/  @P0 EXIT ;  /* 0x000000000000094d */ /* 0x000fea0003800000 */
[----:B------:R-:W0:Y:S01]  /*0090*/  LDCU.64 UR6, c[0x0][0x380] ;  /* 0x00007000ff0677ac */ /* 0x000e220008000a00 */
[----:B------:R-:W1:Y:S01]  /*00a0*/  LDCU.64 UR4, c[0x0][0x358] ;  /* 0x00006b00ff0477ac */ /* 0x000e620008000a00 */
[C---:B0-----:R-:W-:Y:S01]  /*00b0*/  LEA R2, P0, R0.reuse, UR6, 0x2 ;  /* 0x0000000600027c11 */ /* 0x041fe2000f8010ff */
[----:B------:R-:W0:Y:S03]  /*00c0*/  LDCU UR6, c[0x0][0x388] ;  /* 0x00007100ff0677ac */ /* 0x000e260008000800 */
[----:B------:R-:W-:-:S05]  /*00d0*/  LEA.HI.X R3, R0, UR7, RZ, 0x2, P0 ;  /* 0x0000000700037c11 */ /* 0x000fca00080f14ff */
[----:B-1----:R-:W0:Y:S02]  /*00e0*/  LDG.E R0, desc[UR4][R2.64] ;  /* 0x0000000402007981 */ /* 0x002e24000c1e1900 */
[----:B0-----:R-:W-:-:S05]  /*00f0*/  FMUL R5, R0, UR6 ;  /* 0x0000000600057c20 */ /* 0x001fca0008400000 */
[----:B------:R-:W-:Y:S01]  /*0100*/  STG.E desc[UR4][R2.64], R5 ;  /* 0x0000000502007986 */ /* 0x000fe2000c101904 */
[----:B------:R-:W-:Y:S05]  /*0110*/  EXIT ;  /* 0x000000000000794d */ /* 0x000fea0003800000 */
.L_x_43:
        /* <DEDUP_REMOVED lines=14> */
.L_x_49:


//--------------------- .nv.shared.reserved.0     --------------------------
	.section	.nv.shared.reserved.0,"aw",@nobits
	.weak		__nv_reservedSMEM_offset_0_alias
	.size		__nv_reservedSMEM_offset_0_alias, 0, 64
	.other		__nv_reservedSMEM_offset_0_alias,@"STO_CUDA_RESERVED_SHARED STV_DEFAULT"
__nv_reservedSMEM_offset_0_alias:
	.zero		0
	.zero		64


//--------------------- .nv.global                --------------------------
	.section	.nv.global,"aw",@nobits
.nv.global:
	.type		_ZN34_INTERNAL_f0f84e28_4_k_cu_715b702c6thrust24THRUST_300001_SM_1000_NS12placeholders2_5E,@object
	.size		_ZN34_INTERNAL_f0f84e28_4_k_cu_715b702c6thrust24THRUST_300001_SM_1000_NS12placeholders2_5E,(_ZN34_INTERNAL_f0f84e28_4_k_cu_715b702c4cuda3std3__45__cpo6cbeginE - _ZN34_INTERNAL_f0f84e28_4_k_cu_715b702c6thrust24THRUST_300001_SM_1000_NS12placeholders2_5E)
_ZN34_INTERNAL_f0f84e28_4_k_cu_715b702c6thrust24THRUST_300001_SM_1000_NS12placeholders2_5E:
	.zero		1
	.type		_ZN34_INTERNAL_f0f84e28_4_k_cu_715b702c4cuda3std3__45__cpo6cbeginE,@object
	.size		_ZN34_INTERNAL_f0f84e28_4_k_cu_715b702c4cuda3std3__45__cpo6cbeginE,(_ZN34_INTERNAL_f0f84e28_4_k_cu_715b702c4cuda3std6ranges3__45__cpo6cbeginE - _ZN34_INTERNAL_f0f84e28_4_k_cu_715b702c4cuda3std3__45__cpo6cbeginE)
_ZN34_INTERNAL_f0f84e28_4_k_cu_715b702c4cuda3std3__45__cpo6cbeginE:
	.zero		1
	.type		_ZN34_INTERNAL_f0f84e28_4_k_cu_715b702c4cuda3std6ranges3__45__cpo6cbeginE,@object
	.size		_ZN34_INTERNAL_f0f84e28_4_k_cu_715b702c4cuda3std6ranges3__45__cpo6cbeginE,(_ZN34_INTERNAL_f0f84e28_4_k_cu_715b702c4cuda3std3__48in_placeE - _ZN34_INTERNAL_f0f84e28_4_k_cu_715b702c4cuda3std6ranges3__45__cpo6cbeginE)
_ZN34_INTERNAL_f0f84e28_4_k_cu_715b702c4cuda3std6ranges3__45__cpo6cbeginE:
	.zero		1
	.type		_ZN34_INTERNAL_f0f84e28_4_k_cu_715b702c4cuda3std3__48in_placeE,@object
	.size		_ZN34_INTERNAL_f0f84e28_4_k_cu_715b702c4cuda3std3__48in_placeE,(_ZN34_INTERNAL_f0f84e28_4_k_cu_715b702c4cuda3std6ranges3__45__cpo4sizeE - _ZN34_INTERNAL_f0f84e28_4_k_cu_715b702c4cuda3std3__48in_placeE)
_ZN34_INTERNAL_f0f84e28_4_k_cu_715b702c4cuda3std3__48in_placeE:
	.zero		1
	.type		_ZN34_INTERNAL_f0f84e28_4_k_cu_715b702c4cuda3std6ranges3__45__cpo4sizeE,@object
	.size		_ZN34_INTERNAL_f0f84e28_4_k_cu_715b702c4cuda3std6ranges3__45__cpo4sizeE,(_ZN34_INTERNAL_f0f84e28_4_k_cu_715b702c6thrust24THRUST_300001_SM_1000_NS12placeholders2_9E - _ZN34_INTERNAL_f0f84e28_4_k_cu_715b702c4cuda3std6ranges3__45__cpo4sizeE)
_ZN34_INTERNAL_f0f84e28_4_k_cu_715b702c4cuda3std6ranges3__45__cpo4sizeE:
	.zero		1
	.type		_ZN34_INTERNAL_f0f84e28_4_k_cu_715b702c6thrust24THRUST_300001_SM_1000_NS12placeholders2_9E,@object
	.size		_ZN34_INTERNAL_f0f84e28_4_k_cu_715b702c6thrust24THRUST_300001_SM_1000_NS12placeholders2_9E,(_ZN34_INTERNAL_f0f84e28_4_k_cu_715b702c4cuda3std3__45__cpo7crbeginE - _ZN34_INTERNAL_f0f84e28_4_k_cu_715b702c6thrust24THRUST_300001_SM_1000_NS12placeholders2_9E)
_ZN34_INTERNAL_f0f84e28_4_k_cu_715b702c6thrust24THRUST_300001_SM_1000_NS12placeholders2_9E:
	.zero		1
	.type		_ZN34_INTERNAL_f0f84e28_4_k_cu_715b702c4cuda3std3__45__cpo7crbeginE,@object
	.size		_ZN34_INTERNAL_f0f84e28_4_k_cu_715b702c4cuda3std3__45__cpo7crbeginE,(_ZN34_INTERNAL_f0f84e28_4_k_cu_715b702c4cuda3std6ranges3__45__cpo4nextE - _ZN34_INTERNAL_f0f84e28_4_k_cu_715b702c4cuda3std3__45__cpo7crbeginE)
_ZN34_INTERNAL_f0f84e28_4_k_cu_715b702c4cuda3std3__45__cpo7crbeginE:
	.zero		1
	.type		_ZN34_INTERNAL_f0f84e28_4_k_cu_715b702c4cuda3std6ranges3__45__cpo4nextE,@object
	.size		_ZN34_INTERNAL_f0f84e28_4_k_cu_715b702c4cuda3std6ranges3__45__cpo4nextE,(_ZN34_INTERNAL_f0f84e28_4_k_cu_715b702c4cuda3std6ranges3__45__cpo4swapE - _ZN34_INTERNAL_f0f84e28_4_k_cu_715b702c4cuda3std6ranges3__45__cpo4nextE)
_ZN34_INTERNAL_f0f84e28_4_k_cu_715b702c4cuda3std6ranges3__45__cpo4nextE:
	.zero		1
	.type		_ZN34_INTERNAL_f0f84e28_4_k_cu_715b702c4cuda3std6ranges3__45__cpo4swapE,@object
	.size		_ZN34_INTERNAL_f0f84e28_4_k_cu_715b702c4cuda3std6ranges3__45__cpo4swapE,(_ZN34_INTERNAL_f0f84e28_4_k_cu_715b702c6thrust24THRUST_300001_SM_1000_NS12placeholders2_1E - _ZN34_INTERNAL_f0f84e28_4_k_cu_715b702c4cuda3std6ranges3__45__cpo4swapE)
_ZN34_INTERNAL_f0f84e28_4_k_cu_715b702c4cuda3std6ranges3__45__cpo4swapE:
	.zero		1
	.type		_ZN34_INTERNAL_f0f84e28_4_k_cu_715b702c6thrust24THRUST_300001_SM_1000_NS12placeholders2_1E,@object
	.size		_ZN34_INTERNAL_f0f84e28_4_k_cu_715b702c6thrust24THRUST_300001_SM_1000_NS12placeholders2_1E,(_ZN34_INTERNAL_f0f84e28_4_k_cu_715b702c6thrust24THRUST_300001_SM_1000_NS12placeholders2_3E - _ZN34_INTERNAL_f0f84e28_4_k_cu_715b702c6thrust24THRUST_300001_SM_1000_NS12placeholders2_1E)
_ZN34_INTERNAL_f0f84e28_4_k_cu_715b702c6thrust24THRUST_300001_SM_1000_NS12placeholders2_1E:
	.zero		1
	.type		_ZN34_INTERNAL_f0f84e28_4_k_cu_715b702c6thrust24THRUST_300001_SM_1000_NS12placeholders2_3E,@object
	.size		_ZN34_INTERNAL_f0f84e28_4_k_cu_715b702c6thrust24THRUST_300001_SM_1000_NS12placeholders2_3E,(_ZN34_INTERNAL_f0f84e28_4_k_cu_715b702c4cuda3std3__45__cpo5beginE - _ZN34_INTERNAL_f0f84e28_4_k_cu_715b702c6thrust24THRUST_300001_SM_1000_NS12placeholders2_3E)
_ZN34_INTERNAL_f0f84e28_4_k_cu_715b702c6thrust24THRUST_300001_SM_1000_NS12placeholders2_3E:
	.zero		1
	.type		_ZN34_INTERNAL_f0f84e28_4_k_cu_715b702c4cuda3std3__45__cpo5beginE,@object
	.size		_ZN34_INTERNAL_f0f84e28_4_k_cu_715b702c4cuda3std3__45__cpo5beginE,(_ZN34_INTERNAL_f0f84e28_4_k_cu_715b702c4cuda3std6ranges3__45__cpo5beginE - _ZN34_INTERNAL_f0f84e28_4_k_cu_715b702c4cuda3std3__45__cpo5beginE)
_ZN34_INTERNAL_f0f84e28_4_k_cu_715b702c4cuda3std3__45__cpo5beginE:
	.zero		1
	.type		_ZN34_INTERNAL_f0f84e28_4_k_cu_715b702c4cuda3std6ranges3__45__cpo5beginE,@object
	.size		_ZN34_INTERNAL_f0f84e28_4_k_cu_715b702c4cuda3std6ranges3__45__cpo5beginE,(_ZN34_INTERNAL_f0f84e28_4_k_cu_715b702c4cuda3std3__436_GLOBAL__N__f0f84e28_4_k_cu_715b702c6ignoreE - _ZN34_INTERNAL_f0f84e28_4_k_cu_715b702c4cuda3std6ranges3__45__cpo5beginE)
_ZN34_INTERNAL_f0f84e28_4_k_cu_715b702c4cuda3std6ranges3__45__cpo5beginE:
	.zero		1
	.type		_ZN34_INTERNAL_f0f84e28_4_k_cu_715b702c4cuda3std3__436_GLOBAL__N__f0f84e28_4_k_cu_715b702c6ignoreE,@object
	.size		_ZN34_INTERNAL_f0f84e28_4_k_cu_715b702c4cuda3std3__436_GLOBAL__N__f0f84e28_4_k_cu_715b702c6ignoreE,(_ZN34_INTERNAL_f0f84e28_4_k_cu_715b702c4cuda3std6ranges3__45__cpo4dataE - _ZN34_INTERNAL_f0f84e28_4_k_cu_715b702c4cuda3std3__436_GLOBAL__N__f0f84e28_4_k_cu_715b702c6ignoreE)
_ZN34_INTERNAL_f0f84e28_4_k_cu_715b702c4cuda3std3__436_GLOBAL__N__f0f84e28_4_k_cu_715b702c6ignoreE:
	.zero		1
	.type		_ZN34_INTERNAL_f0f84e28_4_k_cu_715b702c4cuda3std6ranges3__45__cpo4dataE,@object
	.size		_ZN34_INTERNAL_f0f84e28_4_k_cu_715b702c4cuda3std6ranges3__45__cpo4dataE,(_ZN34_INTERNAL_f0f84e28_4_k_cu_715b702c6thrust24THRUST_300001_SM_1000_NS12placeholders2_7E - _ZN34_INTERNAL_f0f84e28_4_k_cu_715b702c4cuda3std6ranges3__45__cpo4dataE)
_ZN34_INTERNAL_f0f84e28_4_k_cu_715b702c4cuda3std6ranges3__45__cpo4dataE:
	.zero		1
	.type		_ZN34_INTERNAL_f0f84e28_4_k_cu_715b702c6thrust24THRUST_300001_SM_1000_NS12placeholders2_7E,@object
	.size		_ZN34_INTERNAL_f0f84e28_4_k_cu_715b702c6thrust24THRUST_300001_SM_1000_NS12placeholders2_7E,(_ZN34_INTERNAL_f0f84e28_4_k_cu_715b702c4cuda3std3__45__cpo6rbeginE - _ZN34_INTERNAL_f0f84e28_4_k_cu_715b702c6thrust24THRUST_300001_SM_1000_NS12placeholders2_7E)
_ZN34_INTERNAL_f0f84e28_4_k_cu_715b702c6thrust24THRUST_300001_SM_1000_NS12placeholders2_7E:
	.zero		1
	.type		_ZN34_INTERNAL_f0f84e28_4_k_cu_715b702c4cuda3std3__45__cpo6rbeginE,@object
	.size		_ZN34_INTERNAL_f0f84e28_4_k_cu_715b702c4cuda3std3__45__cpo6rbeginE,(_ZN34_INTERNAL_f0f84e28_4_k_cu_715b702c4cuda3std6ranges3__45__cpo7advanceE - _ZN34_INTERNAL_f0f84e28_4_k_cu_715b702c4cuda3std3__45__cpo6rbeginE)
_ZN34_INTERNAL_f0f84e28_4_k_cu_715b702c4cuda3std3__45__cpo6rbeginE:
	.zero		1
	.type		_ZN34_INTERNAL_f0f84e28_4_k_cu_715b702c4cuda3std6ranges3__45__cpo7advanceE,@object
	.size		_ZN34_INTERNAL_f0f84e28_4_k_cu_715b702c4cuda3std6ranges3__45__cpo7advanceE,(_ZN34_INTERNAL_f0f84e28_4_k_cu_715b702c4cuda3std3__47nulloptE - _ZN34_INTERNAL_f0f84e28_4_k_cu_715b702c4cuda3std6ranges3__45__cpo7advanceE)
_ZN34_INTERNAL_f0f84e28_4_k_cu_715b702c4cuda3std6ranges3__45__cpo7advanceE:
	.zero		1
	.type		_ZN34_INTERNAL_f0f84e28_4_k_cu_715b702c4cuda3std3__47nulloptE,@object
	.size		_ZN34_INTERNAL_f0f84e28_4_k_cu_715b702c4cuda3std3__47nulloptE,(_ZN34_INTERNAL_f0f84e28_4_k_cu_715b702c4cuda3std6ranges3__45__cpo8distanceE - _ZN34_INTERNAL_f0f84e28_4_k_cu_715b702c4cuda3std3__47nulloptE)
_ZN34_INTERNAL_f0f84e28_4_k_cu_715b702c4cuda3std3__47nulloptE:
	.zero		1
	.type		_ZN34_INTERNAL_f0f84e28_4_k_cu_715b702c4cuda3std6ranges3__45__cpo8distanceE,@object
	.size		_ZN34_INTERNAL_f0f84e28_4_k_cu_715b702c4cuda3std6ranges3__45__cpo8distanceE,(_ZN34_INTERNAL_f0f84e28_4_k_cu_715b702c6thrust24THRUST_300001_SM_1000_NS12placeholders2_6E - _ZN34_INTERNAL_f0f84e28_4_k_cu_715b702c4cuda3std6ranges3__45__cpo8distanceE)
_ZN34_INTERNAL_f0f84e28_4_k_cu_715b702c4cuda3std6ranges3__45__cpo8distanceE:
	.zero		1
	.type		_ZN34_INTERNAL_f0f84e28_4_k_cu_715b702c6thrust24THRUST_300001_SM_1000_NS12placeholders2_6E,@object
	.size		_ZN34_INTERNAL_f0f84e28_4_k_cu_715b702c6thrust24THRUST_300001_SM_1000_NS12placeholders2_6E,(_ZN34_INTERNAL_f0f84e28_4_k_cu_715b702c4cuda3std3__45__cpo4cendE - _ZN34_INTERNAL_f0f84e28_4_k_cu_715b702c6thrust24THRUST_300001_SM_1000_NS12placeholders2_6E)
_ZN34_INTERNAL_f0f84e28_4_k_cu_715b702c6thrust24THRUST_300001_SM_1000_NS12placeholders2_6E:
	.zero		1
	.type		_ZN34_INTERNAL_f0f84e28_4_k_cu_715b702c4cuda3std3__45__cpo4cendE,@object
	.size		_ZN34_INTERNAL_f0f84e28_4_k_cu_715b702c4cuda3std3__45__cpo4cendE,(_ZN34_INTERNAL_f0f84e28_4_k_cu_715b702c4cuda3std6ranges3__45__cpo4cendE - _ZN34_INTERNAL_f0f84e28_4_k_cu_715b702c4cuda3std3__45__cpo4cendE)
_ZN34_INTERNAL_f0f84e28_4_k_cu_715b702c4cuda3std3__45__cpo4cendE:
	.zero		1
	.type		_ZN34_INTERNAL_f0f84e28_4_k_cu_715b702c4cuda3std6ranges3__45__cpo4cendE,@object
	.size		_ZN34_INTERNAL_f0f84e28_4_k_cu_715b702c4cuda3std6ranges3__45__cpo4cendE,(_ZN34_INTERNAL_f0f84e28_4_k_cu_715b702c4cuda3std3__420unreachable_sentinelE - _ZN34_INTERNAL_f0f84e28_4_k_cu_715b702c4cuda3std6ranges3__45__cpo4cendE)
_ZN34_INTERNAL_f0f84e28_4_k_cu_715b702c4cuda3std6ranges3__45__cpo4cendE:
	.zero		1
	.type		_ZN34_INTERNAL_f0f84e28_4_k_cu_715b702c4cuda3std3__420unreachable_sentinelE,@object
	.size		_ZN34_INTERNAL_f0f84e28_4_k_cu_715b702c4cuda3std3__420unreachable_sentinelE,(_ZN34_INTERNAL_f0f84e28_4_k_cu_715b702c4cuda3std6ranges3__45__cpo5ssizeE - _ZN34_INTERNAL_f0f84e28_4_k_cu_715b702c4cuda3std3__420unreachable_sentinelE)
_ZN34_INTERNAL_f0f84e28_4_k_cu_715b702c4cuda3std3__420unreachable_sentinelE:
	.zero		1
	.type		_ZN34_INTERNAL_f0f84e28_4_k_cu_715b702c4cuda3std6ranges3__45__cpo5ssizeE,@object
	.size		_ZN34_INTERNAL_f0f84e28_4_k_cu_715b702c4cuda3std6ranges3__45__cpo5ssizeE,(_ZN34_INTERNAL_f0f84e28_4_k_cu_715b702c6thrust24THRUST_300001_SM_1000_NS12placeholders3_10E - _ZN34_INTERNAL_f0f84e28_4_k_cu_715b702c4cuda3std6ranges3__45__cpo5ssizeE)
_ZN34_INTERNAL_f0f84e28_4_k_cu_715b702c4cuda3std6ranges3__45__cpo5ssizeE:
	.zero		1
	.type		_ZN34_INTERNAL_f0f84e28_4_k_cu_715b702c6thrust24THRUST_300001_SM_1000_NS12placeholders3_10E,@object
	.size		_ZN34_INTERNAL_f0f84e28_4_k_cu_715b702c6thrust24THRUST_300001_SM_1000_NS12placeholders3_10E,(_ZN34_INTERNAL_f0f84e28_4_k_cu_715b702c4cuda3std3__45__cpo5crendE - _ZN34_INTERNAL_f0f84e28_4_k_cu_715b702c6thrust24THRUST_300001_SM_1000_NS12placeholders3_10E)
_ZN34_INTERNAL_f0f84e28_4_k_cu_715b702c6thrust24THRUST_300001_SM_1000_NS12placeholders3_10E:
	.zero		1
	.type		_ZN34_INTERNAL_f0f84e28_4_k_cu_715b702c4cuda3std3__45__cpo5crendE,@object
	.size		_ZN34_INTERNAL_f0f84e28_4_k_cu_715b702c4cuda3std3__45__cpo5crendE,(_ZN34_INTERNAL_f0f84e28_4_k_cu_715b702c4cuda3std6ranges3__45__cpo4prevE - _ZN34_INTERNAL_f0f84e28_4_k_cu_715b702c4cuda3std3__45__cpo5crendE)
_ZN34_INTERNAL_f0f84e28_4_k_cu_715b702c4cuda3std3__45__cpo5crendE:
	.zero		1
	.type		_ZN34_INTERNAL_f0f84e28_4_k_cu_715b702c4cuda3std6ranges3__45__cpo4prevE,@object
	.size		_ZN34_INTERNAL_f0f84e28_4_k_cu_715b702c4cuda3std6ranges3__45__cpo4prevE,(_ZN34_INTERNAL_f0f84e28_4_k_cu_715b702c4cuda3std6ranges3__45__cpo9iter_moveE - _ZN34_INTERNAL_f0f84e28_4_k_cu_715b702c4cuda3std6ranges3__45__cpo4prevE)
_ZN34_INTERNAL_f0f84e28_4_k_cu_715b702c4cuda3std6ranges3__45__cpo4prevE:
	.zero		1
	.type		_ZN34_INTERNAL_f0f84e28_4_k_cu_715b702c4cuda3std6ranges3__45__cpo9iter_moveE,@object
	.size		_ZN34_INTERNAL_f0f84e28_4_k_cu_715b702c4cuda3std6ranges3__45__cpo9iter_moveE,(_ZN34_INTERNAL_f0f84e28_4_k_cu_715b702c6thrust24THRUST_300001_SM_1000_NS12placeholders2_2E - _ZN34_INTERNAL_f0f84e28_4_k_cu_715b702c4cuda3std6ranges3__45__cpo9iter_moveE)
_ZN34_INTERNAL_f0f84e28_4_k_cu_715b702c4cuda3std6ranges3__45__cpo9iter_moveE:
	.zero		1
	.type		_ZN34_INTERNAL_f0f84e28_4_k_cu_715b702c6thrust24THRUST_300001_SM_1000_NS12placeholders2_2E,@object
	.size		_ZN34_INTERNAL_f0f84e28_4_k_cu_715b702c6thrust24THRUST_300001_SM_1000_NS12placeholders2_2E,(_ZN34_INTERNAL_f0f84e28_4_k_cu_715b702c6thrust24THRUST_300001_SM_1000_NS12placeholders2_4E - _ZN34_INTERNAL_f0f84e28_4_k_cu_715b702c6thrust24THRUST_300001_SM_1000_NS12placeholders2_2E)
_ZN34_INTERNAL_f0f84e28_4_k_cu_715b702c6thrust24THRUST_300001_SM_1000_NS12placeholders2_2E:
	.zero		1
	.type		_ZN34_INTERNAL_f0f84e28_4_k_cu_715b702c6thrust24THRUST_300001_SM_1000_NS12placeholders2_4E,@object
	.size		_ZN34_INTERNAL_f0f84e28_4_k_cu_715b702c6thrust24THRUST_300001_SM_1000_NS12placeholders2_4E,(_ZN34_INTERNAL_f0f84e28_4_k_cu_715b702c4cuda3std3__45__cpo3endE - _ZN34_INTERNAL_f0f84e28_4_k_cu_715b702c6thrust24THRUST_300001_SM_1000_NS12placeholders2_4E)
_ZN34_INTERNAL_f0f84e28_4_k_cu_715b702c6thrust24THRUST_300001_SM_1000_NS12placeholders2_4E:
	.zero		1
	.type		_ZN34_INTERNAL_f0f84e28_4_k_cu_715b702c4cuda3std3__45__cpo3endE,@object
	.size		_ZN34_INTERNAL_f0f84e28_4_k_cu_715b702c4cuda3std3__45__cpo3endE,(_ZN34_INTERNAL_f0f84e28_4_k_cu_715b702c4cuda3std6ranges3__45__cpo3endE - _ZN34_INTERNAL_f0f84e28_4_k_cu_715b702c4cuda3std3__45__cpo3endE)
_ZN34_INTERNAL_f0f84e28_4_k_cu_715b702c4cuda3std3__45__cpo3endE:
	.zero		1
	.type		_ZN34_INTERNAL_f0f84e28_4_k_cu_715b702c4cuda3std6ranges3__45__cpo3endE,@object
	.size		_ZN34_INTERNAL_f0f84e28_4_k_cu_715b702c4cuda3std6ranges3__45__cpo3endE,(_ZN34_INTERNAL_f0f84e28_4_k_cu_715b702c4cuda3std3__419piecewise_constructE - _ZN34_INTERNAL_f0f84e28_4_k_cu_715b702c4cuda3std6ranges3__45__cpo3endE)
_ZN34_INTERNAL_f0f84e28_4_k_cu_715b702c4cuda3std6ranges3__45__cpo3endE:
	.zero		1
	.type		_ZN34_INTERNAL_f0f84e28_4_k_cu_715b702c4cuda3std3__419piecewise_constructE,@object
	.size		_ZN34_INTERNAL_f0f84e28_4_k_cu_715b702c4cuda3std3__419piecewise_constructE,(_ZN34_INTERNAL_f0f84e28_4_k_cu_715b702c4cuda3std6ranges3__45__cpo5cdataE - _ZN34_INTERNAL_f0f84e28_4_k_cu_715b702c4cuda3std3__419piecewise_constructE)
_ZN34_INTERNAL_f0f84e28_4_k_cu_715b702c4cuda3std3__419piecewise_constructE:
	.zero		1
	.type		_ZN34_INTERNAL_f0f84e28_4_k_cu_715b702c4cuda3std6ranges3__45__cpo5cdataE,@object
	.size		_ZN34_INTERNAL_f0f84e28_4_k_cu_715b702c4cuda3std6ranges3__45__cpo5cdataE,(_ZN34_INTERNAL_f0f84e28_4_k_cu_715b702c6thrust24THRUST_300001_SM_1000_NS12placeholders2_8E - _ZN34_INTERNAL_f0f84e28_4_k_cu_715b702c4cuda3std6ranges3__45__cpo5cdataE)
_ZN34_INTERNAL_f0f84e28_4_k_cu_715b702c4cuda3std6ranges3__45__cpo5cdataE:
	.zero		1
	.type		_ZN34_INTERNAL_f0f84e28_4_k_cu_715b702c6thrust24THRUST_300001_SM_1000_NS12placeholders2_8E,@object
	.size		_ZN34_INTERNAL_f0f84e28_4_k_cu_715b702c6thrust24THRUST_300001_SM_1000_NS12placeholders2_8E,(_ZN34_INTERNAL_f0f84e28_4_k_cu_715b702c4cuda3std3__45__cpo4rendE - _ZN34_INTERNAL_f0f84e28_4_k_cu_715b702c6thrust24THRUST_300001_SM_1000_NS12placeholders2_8E)
_ZN34_INTERNAL_f0f84e28_4_k_cu_715b702c6thrust24THRUST_300001_SM_1000_NS12placeholders2_8E:
	.zero		1
	.type		_ZN34_INTERNAL_f0f84e28_4_k_cu_715b702c4cuda3std3__45__cpo4rendE,@object
	.size		_ZN34_INTERNAL_f0f84e28_4_k_cu_715b702c4cuda3std3__45__cpo4rendE,(_ZN34_INTERNAL_f0f84e28_4_k_cu_715b702c4cuda3std6ranges3__45__cpo9iter_swapE - _ZN34_INTERNAL_f0f84e28_4_k_cu_715b702c4cuda3std3__45__cpo4rendE)
_ZN34_INTERNAL_f0f84e28_4_k_cu_715b702c4cuda3std3__45__cpo4rendE:
	.zero		1
	.type		_ZN34_INTERNAL_f0f84e28_4_k_cu_715b702c4cuda3std6ranges3__45__cpo9iter_swapE,@object
	.size		_ZN34_INTERNAL_f0f84e28_4_k_cu_715b702c4cuda3std6ranges3__45__cpo9iter_swapE,(_ZN34_INTERNAL_f0f84e28_4_k_cu_715b702c4cuda3std3__48unexpectE - _ZN34_INTERNAL_f0f84e28_4_k_cu_715b702c4cuda3std6ranges3__45__cpo9iter_swapE)
_ZN34_INTERNAL_f0f84e28_4_k_cu_715b702c4cuda3std6ranges3__45__cpo9iter_swapE:
	.zero		1
	.type		_ZN34_INTERNAL_f0f84e28_4_k_cu_715b702c4cuda3std3__48unexpectE,@object
	.size		_ZN34_INTERNAL_f0f84e28_4_k_cu_715b702c4cuda3std3__48unexpectE,(_ZN34_INTERNAL_f0f84e28_4_k_cu_715b702c6thrust24THRUST_300001_SM_1000_NS6system6detail10sequential3seqE - _ZN34_INTERNAL_f0f84e28_4_k_cu_715b702c4cuda3std3__48unexpectE)
_ZN34_INTERNAL_f0f84e28_4_k_cu_715b702c4cuda3std3__48unexpectE:
	.zero		1
	.type		_ZN34_INTERNAL_f0f84e28_4_k_cu_715b702c6thrust24THRUST_300001_SM_1000_NS6system6detail10sequential3seqE,@object
	.size		_ZN34_INTERNAL_f0f84e28_4_k_cu_715b702c6thrust24THRUST_300001_SM_1000_NS6system6detail10sequential3seqE,(.L_29 - _ZN34_INTERNAL_f0f84e28_4_k_cu_715b702c6thrust24THRUST_300001_SM_1000_NS6system6detail10sequential3seqE)
_ZN34_INTERNAL_f0f84e28_4_k_cu_715b702c6thrust24THRUST_300001_SM_1000_NS6system6detail10sequential3seqE:
	.zero		1
.L_29:


//--------------------- .nv.shared._Z18gemv_row_blocked_dPdS_S_mm --------------------------
	.section	.nv.shared._Z18gemv_row_blocked_dPdS_S_mm,"aw",@nobits
	.sectionflags	@""
	.align	8
.nv.shared._Z18gemv_row_blocked_dPdS_S_mm:
	.zero		1104


//--------------------- .nv.shared._Z16gemv_row_blockedPfS_S_mm --------------------------
	.section	.nv.shared._Z16gemv_row_blockedPfS_S_mm,"aw",@nobits
	.sectionflags	@""
	.align	4
.nv.shared._Z16gemv_row_blockedPfS_S_mm:
	.zero		1068


//--------------------- .nv.shared._Z4gemvPfS_S_m --------------------------
	.section	.nv.shared._Z4gemvPfS_S_m,"aw",@nobits
	.sectionflags	@""
	.align	4
.nv.shared._Z4gemvPfS_S_m:
	.zero		1068


//--------------------- .nv.constant0._ZN3cub18CUB_300001_SM_10006detail11EmptyKernelIvEEvv --------------------------
	.section	.nv.constant0._ZN3cub18CUB_300001_SM_10006detail11EmptyKernelIvEEvv,"a",@progbits
	.sectionflags	@""
	.align	4
.nv.constant0._ZN3cub18CUB_300001_SM_10006detail11EmptyKernelIvEEvv:
	.zero		896


//--------------------- .nv.constant0._Z18gemv_row_blocked_dPdS_S_mm --------------------------
	.section	.nv.constant0._Z18gemv_row_blocked_dPdS_S_mm,"a",@progbits
	.sectionflags	@""
	.align	4
.nv.constant0._Z18gemv_row_blocked_dPdS_S_mm:
	.zero		936


//--------------------- .nv.constant0._Z16gemv_row_blockedPfS_S_mm --------------------------
	.section	.nv.constant0._Z16gemv_row_blockedPfS_S_mm,"a",@progbits
	.sectionflags	@""
	.align	4
.nv.constant0._Z16gemv_row_blockedPfS_S_mm:
	.zero		936


//--------------------- .nv.constant0._Z4gemvPfS_S_m --------------------------
	.section	.nv.constant0._Z4gemvPfS_S_m,"a",@progbits
	.sectionflags	@""
	.align	4
.nv.constant0._Z4gemvPfS_S_m:
	.zero		928


//--------------------- .nv.constant0._Z19vectorScalarProductPffm --------------------------
	.section	.nv.constant0._Z19vectorScalarProductPffm,"a",@progbits
	.sectionflags	@""
	.align	4
.nv.constant0._Z19vectorScalarProductPffm:
	.zero		920


//--------------------- SYMBOLS --------------------------

	.type		.nv.reservedSmem.offset0,@object
	.size		.nv.reservedSmem.offset0,0x4
	.type		.nv.reservedSmem.cap,@object
	.size		.nv.reservedSmem.cap,0x4
